// auto-generated by cutlass_sweep.gemm — config: {"arch": "sm_100", "cluster_m": 8, "cluster_n": 1, "dtype": "fp16", "dtype_b": "fp16", "layout": "nn", "stages": 5, "tile_k": 64, "tile_m": 128, "tile_n": 128}
#include "cutlass/cutlass.h"
#include "cutlass/gemm/collective/collective_builder.hpp"
#include "cutlass/gemm/device/gemm_universal_adapter.h"
#include "cutlass/gemm/kernel/gemm_universal.hpp"
#include "cutlass/epilogue/collective/collective_builder.hpp"

using ElemA = cutlass::half_t;
using ElemB = cutlass::half_t;
using ElemCD = cutlass::half_t;
using Acc  = float;
using TileShape    = cute::Shape<cute::_128, cute::_128, cute::_64>;
using ClusterShape = cute::Shape<cute::_8, cute::_1, cute::_1>;

using CollectiveEpilogue = typename cutlass::epilogue::collective::CollectiveBuilder<
    cutlass::arch::Sm100, cutlass::arch::OpClassTensorOp,
    TileShape, ClusterShape,
    cutlass::epilogue::collective::EpilogueTileAuto,
    Acc, Acc,
    ElemCD, cutlass::layout::RowMajor, 128 / cutlass::sizeof_bits<ElemCD>::value,
    ElemCD, cutlass::layout::RowMajor, 128 / cutlass::sizeof_bits<ElemCD>::value,
    cutlass::epilogue::collective::EpilogueScheduleAuto
  >::CollectiveOp;

using CollectiveMainloop = typename cutlass::gemm::collective::CollectiveBuilder<
    cutlass::arch::Sm100, cutlass::arch::OpClassTensorOp,
    ElemA, cutlass::layout::RowMajor, 128 / cutlass::sizeof_bits<ElemA>::value,
    ElemB, cutlass::layout::RowMajor, 128 / cutlass::sizeof_bits<ElemB>::value,
    Acc,
    TileShape, ClusterShape,
    cutlass::gemm::collective::StageCount<5>,
    cutlass::gemm::collective::KernelScheduleAuto
  >::CollectiveOp;

using GemmKernel = cutlass::gemm::kernel::GemmUniversal<
    cute::Shape<int,int,int,int>,
    CollectiveMainloop,
    CollectiveEpilogue
>;
using Gemm = cutlass::gemm::device::GemmUniversalAdapter<GemmKernel>;

// Force the device kernel symbol into the cubin without needing a host main.
auto* _anchor = &cutlass::device_kernel<GemmKernel>;


// ===== COMPILED SASS (sm_100a) =====

	.target	sm_100a

	.elftype	@"ET_EXEC"


//--------------------- .note.nv.tkinfo           --------------------------
	.section	.note.nv.tkinfo,"",@"SHT_NOTE"
	.sectionflags	@"SHF_NOTE_NV_TKINFO"
	.tkinfo
        /*0018*/ 	.word	0x00000002
        /*0030*/ 	.string	""
        /*0030*/ 	.string	"ptxas"
        /*0030*/ 	.string	"Cuda compilation tools, release 13.0, V13.0.88"
        /*0030*/ 	.string	"Build cuda_13.0.r13.0/compiler.36424714_0"
        /*0030*/ 	.string	"-arch sm_100a -m 64 "



//--------------------- .note.nv.cuinfo           --------------------------
	.section	.note.nv.cuinfo,"",@"SHT_NOTE"
	.sectionflags	@"SHF_NOTE_NV_CUINFO"
        /*0018*/ 	.short	0x0002
        /*001a*/ 	.short	0x0064
        /*001c*/ 	.short	0x0082
	.zero		2


//--------------------- .nv.info                  --------------------------
	.section	.nv.info,"",@"SHT_CUDA_INFO"
	.align	4


	//----- nvinfo : EIATTR_REGCOUNT
	.align		4
        /*0000*/ 	.byte	0x04, 0x2f
        /*0002*/ 	.short	(.L_19 - .L_18)
	.align		4
.L_18:
        /*0004*/ 	.word	index@(_ZN7cutlass13device_kernelINS_4gemm6kernel13GemmUniversalIN4cute5tupleIJiiiiEEENS1_10collective13CollectiveMmaINS1_35MainloopSm100TmaUmmaWarpSpecializedILi5ELi2ELi4ENS5_IJNS4_1CILi8EEENSA_ILi1EEESC_EEEEENS5_IJNSA_ILi128EEESF_NSA_ILi64EEEEEENS_6half_tENS5_IJlSC_lEEESI_NS5_IJSC_llEEENS4_8TiledMMAINS4_8MMA_AtomIJNS4_26SM100_MMA_F16BF16_2x1SM_SSISI_SI_fLi128ELi128ELNS4_4UMMA5MajorE0ELSP_1ELNSO_7ScaleInE0ELSQ_0EEEEEENS4_6LayoutINS5_IJSC_SC_SC_EEENS5_IJNSA_ILi0EEESV_SV_EEEEENS5_IJNS4_10UnderscoreESY_SY_EEEEENS4_18SM100_TMA_2SM_LOADENS4_14ComposedLayoutINS4_7SwizzleILi3ELi4ELi3EEENS4_18smem_ptr_flag_bitsILi16EEENST_INS5_IJSB_SG_EEENS5_IJSG_SC_EEEEEEEvNS4_8identityENS4_28SM100_TMA_2SM_LOAD_MULTICASTENS12_IS14_S16_NST_INS5_IJSG_SB_EEENS5_IJSC_SG_EEEEEEEvS1B_EENS_8epilogue10collective18CollectiveEpilogueINS1I_23Sm100TmaWarpSpecializedILi4ELi2ELi16ELb1ELb0EEEJNS5_IJSG_SF_SG_EEENS5_IJNST_ISG_SC_EENST_INS5_IJNSA_ILi16EEENSA_ILi2EEEEEES1E_EEEEESI_SJ_SI_SJ_NS1I_6fusion15FusionCallbacksIS1M_NS1U_17LinearCombinationISI_fSI_fLNS_15FloatRoundStyleE2EEES1N_S1T_JEEENS4_5SM1004TMEM4LOAD26SM100_TMEM_LOAD_32dp32b16xENS4_13SM90_TMA_LOADENS12_INS13_ILi1ELi4ELi3EEES16_NST_INS5_IJSB_S1P_EEENS5_IJS1P_SC_EEEEEEENS4_39AutoVectorizingCopyWithAssumedAlignmentILi128EEENS4_14SM90_TMA_STOREES29_S2B_S2B_EEEvvEEEEvNT_6ParamsE)
        /*0008*/ 	.word	0x0000005b


	//----- nvinfo : EIATTR_FRAME_SIZE
	.align		4
.L_19:
        /*000c*/ 	.byte	0x04, 0x11
        /*000e*/ 	.short	(.L_21 - .L_20)
	.align		4
.L_20:
        /*0010*/ 	.word	index@($__internal_2_$__cuda_sm10x_tcgen05_guardrail_trap_unallocated_columns_being_dealloced)
        /*0014*/ 	.word	0x00000000


	//----- nvinfo : EIATTR_FRAME_SIZE
	.align		4
.L_21:
        /*0018*/ 	.byte	0x04, 0x11
        /*001a*/ 	.short	(.L_23 - .L_22)
	.align		4
.L_22:
        /*001c*/ 	.word	index@($__internal_1_$__cuda_sm10x_tcgen05_guardrail_trap_phase_invalid_during_alloc)
        /*0020*/ 	.word	0x00000000


	//----- nvinfo : EIATTR_FRAME_SIZE
	.align		4
.L_23:
        /*0024*/ 	.byte	0x04, 0x11
        /*0026*/ 	.short	(.L_25 - .L_24)
	.align		4
.L_24:
        /*0028*/ 	.word	index@($__internal_0_$__cuda_sm10x_tcgen05_guardrail_trap_col_being_dealloced_not_returned_by_alloc)
        /*002c*/ 	.word	0x00000000


	//----- nvinfo : EIATTR_FRAME_SIZE
	.align		4
.L_25:
        /*0030*/ 	.byte	0x04, 0x11
        /*0032*/ 	.short	(.L_27 - .L_26)
	.align		4
.L_26:
        /*0034*/ 	.word	index@(_ZN7cutlass13device_kernelINS_4gemm6kernel13GemmUniversalIN4cute5tupleIJiiiiEEENS1_10collective13CollectiveMmaINS1_35MainloopSm100TmaUmmaWarpSpecializedILi5ELi2ELi4ENS5_IJNS4_1CILi8EEENSA_ILi1EEESC_EEEEENS5_IJNSA_ILi128EEESF_NSA_ILi64EEEEEENS_6half_tENS5_IJlSC_lEEESI_NS5_IJSC_llEEENS4_8TiledMMAINS4_8MMA_AtomIJNS4_26SM100_MMA_F16BF16_2x1SM_SSISI_SI_fLi128ELi128ELNS4_4UMMA5MajorE0ELSP_1ELNSO_7ScaleInE0ELSQ_0EEEEEENS4_6LayoutINS5_IJSC_SC_SC_EEENS5_IJNSA_ILi0EEESV_SV_EEEEENS5_IJNS4_10UnderscoreESY_SY_EEEEENS4_18SM100_TMA_2SM_LOADENS4_14ComposedLayoutINS4_7SwizzleILi3ELi4ELi3EEENS4_18smem_ptr_flag_bitsILi16EEENST_INS5_IJSB_SG_EEENS5_IJSG_SC_EEEEEEEvNS4_8identityENS4_28SM100_TMA_2SM_LOAD_MULTICASTENS12_IS14_S16_NST_INS5_IJSG_SB_EEENS5_IJSC_SG_EEEEEEEvS1B_EENS_8epilogue10collective18CollectiveEpilogueINS1I_23Sm100TmaWarpSpecializedILi4ELi2ELi16ELb1ELb0EEEJNS5_IJSG_SF_SG_EEENS5_IJNST_ISG_SC_EENST_INS5_IJNSA_ILi16EEENSA_ILi2EEEEEES1E_EEEEESI_SJ_SI_SJ_NS1I_6fusion15FusionCallbacksIS1M_NS1U_17LinearCombinationISI_fSI_fLNS_15FloatRoundStyleE2EEES1N_S1T_JEEENS4_5SM1004TMEM4LOAD26SM100_TMEM_LOAD_32dp32b16xENS4_13SM90_TMA_LOADENS12_INS13_ILi1ELi4ELi3EEES16_NST_INS5_IJSB_S1P_EEENS5_IJS1P_SC_EEEEEEENS4_39AutoVectorizingCopyWithAssumedAlignmentILi128EEENS4_14SM90_TMA_STOREES29_S2B_S2B_EEEvvEEEEvNT_6ParamsE)
        /*0038*/ 	.word	0x00000000


	//----- nvinfo : EIATTR_MIN_STACK_SIZE
	.align		4
.L_27:
        /*003c*/ 	.byte	0x04, 0x12
        /*003e*/ 	.short	(.L_29 - .L_28)
	.align		4
.L_28:
        /*0040*/ 	.word	index@(_ZN7cutlass13device_kernelINS_4gemm6kernel13GemmUniversalIN4cute5tupleIJiiiiEEENS1_10collective13CollectiveMmaINS1_35MainloopSm100TmaUmmaWarpSpecializedILi5ELi2ELi4ENS5_IJNS4_1CILi8EEENSA_ILi1EEESC_EEEEENS5_IJNSA_ILi128EEESF_NSA_ILi64EEEEEENS_6half_tENS5_IJlSC_lEEESI_NS5_IJSC_llEEENS4_8TiledMMAINS4_8MMA_AtomIJNS4_26SM100_MMA_F16BF16_2x1SM_SSISI_SI_fLi128ELi128ELNS4_4UMMA5MajorE0ELSP_1ELNSO_7ScaleInE0ELSQ_0EEEEEENS4_6LayoutINS5_IJSC_SC_SC_EEENS5_IJNSA_ILi0EEESV_SV_EEEEENS5_IJNS4_10UnderscoreESY_SY_EEEEENS4_18SM100_TMA_2SM_LOADENS4_14ComposedLayoutINS4_7SwizzleILi3ELi4ELi3EEENS4_18smem_ptr_flag_bitsILi16EEENST_INS5_IJSB_SG_EEENS5_IJSG_SC_EEEEEEEvNS4_8identityENS4_28SM100_TMA_2SM_LOAD_MULTICASTENS12_IS14_S16_NST_INS5_IJSG_SB_EEENS5_IJSC_SG_EEEEEEEvS1B_EENS_8epilogue10collective18CollectiveEpilogueINS1I_23Sm100TmaWarpSpecializedILi4ELi2ELi16ELb1ELb0EEEJNS5_IJSG_SF_SG_EEENS5_IJNST_ISG_SC_EENST_INS5_IJNSA_ILi16EEENSA_ILi2EEEEEES1E_EEEEESI_SJ_SI_SJ_NS1I_6fusion15FusionCallbacksIS1M_NS1U_17LinearCombinationISI_fSI_fLNS_15FloatRoundStyleE2EEES1N_S1T_JEEENS4_5SM1004TMEM4LOAD26SM100_TMEM_LOAD_32dp32b16xENS4_13SM90_TMA_LOADENS12_INS13_ILi1ELi4ELi3EEES16_NST_INS5_IJSB_S1P_EEENS5_IJS1P_SC_EEEEEEENS4_39AutoVectorizingCopyWithAssumedAlignmentILi128EEENS4_14SM90_TMA_STOREES29_S2B_S2B_EEEvvEEEEvNT_6ParamsE)
        /*0044*/ 	.word	0x00000000
.L_29:


//--------------------- .nv.compat                --------------------------
	.section	.nv.compat,"",@"SHT_CUDA_COMPAT_INFO"
	.align	4
        /*0000*/ 	.byte	0x02, 0x09, 0x01, 0x00, 0x02, 0x02, 0x02, 0x00, 0x02, 0x05, 0x05, 0x00, 0x03, 0x07, 0x01, 0x01
        /*0010*/ 	.byte	0x02, 0x03, 0x01, 0x00, 0x02, 0x06, 0x01, 0x00, 0x04, 0x0b, 0x08, 0x00, 0x09, 0x00, 0x00, 0x00
        /*0020*/ 	.byte	0x00, 0x00, 0x00, 0x00


//--------------------- .nv.info._ZN7cutlass13device_kernelINS_4gemm6kernel13GemmUniversalIN4cute5tupleIJiiiiEEENS1_10collective13CollectiveMmaINS1_35MainloopSm100TmaUmmaWarpSpecializedILi5ELi2ELi4ENS5_IJNS4_1CILi8EEENSA_ILi1EEESC_EEEEENS5_IJNSA_ILi128EEESF_NSA_ILi64EEEEEENS_6half_tENS5_IJlSC_lEEESI_NS5_IJSC_llEEENS4_8TiledMMAINS4_8MMA_AtomIJNS4_26SM100_MMA_F16BF16_2x1SM_SSISI_SI_fLi128ELi128ELNS4_4UMMA5MajorE0ELSP_1ELNSO_7ScaleInE0ELSQ_0EEEEEENS4_6LayoutINS5_IJSC_SC_SC_EEENS5_IJNSA_ILi0EEESV_SV_EEEEENS5_IJNS4_10UnderscoreESY_SY_EEEEENS4_18SM100_TMA_2SM_LOADENS4_14ComposedLayoutINS4_7SwizzleILi3ELi4ELi3EEENS4_18smem_ptr_flag_bitsILi16EEENST_INS5_IJSB_SG_EEENS5_IJSG_SC_EEEEEEEvNS4_8identityENS4_28SM100_TMA_2SM_LOAD_MULTICASTENS12_IS14_S16_NST_INS5_IJSG_SB_EEENS5_IJSC_SG_EEEEEEEvS1B_EENS_8epilogue10collective18CollectiveEpilogueINS1I_23Sm100TmaWarpSpecializedILi4ELi2ELi16ELb1ELb0EEEJNS5_IJSG_SF_SG_EEENS5_IJNST_ISG_SC_EENST_INS5_IJNSA_ILi16EEENSA_ILi2EEEEEES1E_EEEEESI_SJ_SI_SJ_NS1I_6fusion15FusionCallbacksIS1M_NS1U_17LinearCombinationISI_fSI_fLNS_15FloatRoundStyleE2EEES1N_S1T_JEEENS4_5SM1004TMEM4LOAD26SM100_TMEM_LOAD_32dp32b16xENS4_13SM90_TMA_LOADENS12_INS13_ILi1ELi4ELi3EEES16_NST_INS5_IJSB_S1P_EEENS5_IJS1P_SC_EEEEEEENS4_39AutoVectorizingCopyWithAssumedAlignmentILi128EEENS4_14SM90_TMA_STOREES29_S2B_S2B_EEEvvEEEEvNT_6ParamsE --------------------------
	.section	.nv.info._ZN7cutlass13device_kernelINS_4gemm6kernel13GemmUniversalIN4cute5tupleIJiiiiEEENS1_10collective13CollectiveMmaINS1_35MainloopSm100TmaUmmaWarpSpecializedILi5ELi2ELi4ENS5_IJNS4_1CILi8EEENSA_ILi1EEESC_EEEEENS5_IJNSA_ILi128EEESF_NSA_ILi64EEEEEENS_6half_tENS5_IJlSC_lEEESI_NS5_IJSC_llEEENS4_8TiledMMAINS4_8MMA_AtomIJNS4_26SM100_MMA_F16BF16_2x1SM_SSISI_SI_fLi128ELi128ELNS4_4UMMA5MajorE0ELSP_1ELNSO_7ScaleInE0ELSQ_0EEEEEENS4_6LayoutINS5_IJSC_SC_SC_EEENS5_IJNSA_ILi0EEESV_SV_EEEEENS5_IJNS4_10UnderscoreESY_SY_EEEEENS4_18SM100_TMA_2SM_LOADENS4_14ComposedLayoutINS4_7SwizzleILi3ELi4ELi3EEENS4_18smem_ptr_flag_bitsILi16EEENST_INS5_IJSB_SG_EEENS5_IJSG_SC_EEEEEEEvNS4_8identityENS4_28SM100_TMA_2SM_LOAD_MULTICASTENS12_IS14_S16_NST_INS5_IJSG_SB_EEENS5_IJSC_SG_EEEEEEEvS1B_EENS_8epilogue10collective18CollectiveEpilogueINS1I_23Sm100TmaWarpSpecializedILi4ELi2ELi16ELb1ELb0EEEJNS5_IJSG_SF_SG_EEENS5_IJNST_ISG_SC_EENST_INS5_IJNSA_ILi16EEENSA_ILi2EEEEEES1E_EEEEESI_SJ_SI_SJ_NS1I_6fusion15FusionCallbacksIS1M_NS1U_17LinearCombinationISI_fSI_fLNS_15FloatRoundStyleE2EEES1N_S1T_JEEENS4_5SM1004TMEM4LOAD26SM100_TMEM_LOAD_32dp32b16xENS4_13SM90_TMA_LOADENS12_INS13_ILi1ELi4ELi3EEES16_NST_INS5_IJSB_S1P_EEENS5_IJS1P_SC_EEEEEEENS4_39AutoVectorizingCopyWithAssumedAlignmentILi128EEENS4_14SM90_TMA_STOREES29_S2B_S2B_EEEvvEEEEvNT_6ParamsE,"",@"SHT_CUDA_INFO"
	.sectionflags	@""
	.align	4


	//----- nvinfo : EIATTR_CUDA_API_VERSION
	.align		4
        /*0000*/ 	.byte	0x04, 0x37
        /*0002*/ 	.short	(.L_31 - .L_30)
.L_30:
        /*0004*/ 	.word	0x00000082


	//----- nvinfo : EIATTR_KPARAM_INFO
	.align		4
.L_31:
        /*0008*/ 	.byte	0x04, 0x17
        /*000a*/ 	.short	(.L_33 - .L_32)
.L_32:
        /*000c*/ 	.word	0x00000000
        /*0010*/ 	.short	0x0000
        /*0012*/ 	.short	0x0000
        /*0014*/ 	.byte	0x00, 0xf0, 0x01, 0x20


	//----- nvinfo : EIATTR_AT_ENTRY_FRAGMENTS
	.align		4
.L_33:
        /*0018*/ 	.byte	0x04, 0x4f
        /*001a*/ 	.short	(.L_35 - .L_34)


	//   ....[0]....
.L_34:
        /*001c*/ 	.word	0x00000007


	//----- nvinfo : EIATTR_RESERVED_SMEM_USED
	.align		4
.L_35:
        /*0020*/ 	.byte	0x01, 0x41
	.zero		2


	//----- nvinfo : EIATTR_SPARSE_MMA_MASK
	.align		4
        /*0024*/ 	.byte	0x03, 0x50
        /*0026*/ 	.short	0x0000


	//----- nvinfo : EIATTR_TCGEN05_2CTA_USED
	.align		4
        /*0028*/ 	.byte	0x01, 0x52
	.zero		2


	//----- nvinfo : EIATTR_MAXREG_COUNT
	.align		4
        /*002c*/ 	.byte	0x03, 0x1b
        /*002e*/ 	.short	0x00ff


	//----- nvinfo : EIATTR_NUM_BARRIERS
	.align		4
        /*0030*/ 	.byte	0x02, 0x4c
        /*0032*/ 	.byte	0x07
	.zero		1


	//----- nvinfo : EIATTR_EXTERNS
	.align		4
        /*0034*/ 	.byte	0x04, 0x0f
        /*0036*/ 	.short	(.L_37 - .L_36)


	//   ....[0]....
	.align		4
.L_36:
        /*0038*/ 	.word	index@(__assertfail)


	//----- nvinfo : EIATTR_MERCURY_ISA_VERSION
	.align		4
.L_37:
        /*003c*/ 	.byte	0x03, 0x5f
        /*003e*/ 	.short	0x0101


	//----- nvinfo : EIATTR_INT_WARP_WIDE_INSTR_OFFSETS
	.align		4
        /*0040*/ 	.byte	0x04, 0x31
        /*0042*/ 	.short	(.L_39 - .L_38)


	//   ....[0]....
.L_38:
        /*0044*/ 	.word	0x00000d70


	//   ....[1]....
        /*0048*/ 	.word	0x00000e10


	//   ....[2]....
        /*004c*/ 	.word	0x00002320


	//   ....[3]....
        /*0050*/ 	.word	0x00004280


	//   ....[4]....
        /*0054*/ 	.word	0x000042a0


	//   ....[5]....
        /*0058*/ 	.word	0x000042d0


	//   ....[6]....
        /*005c*/ 	.word	0x00004c10


	//   ....[7]....
        /*0060*/ 	.word	0x00004c30


	//   ....[8]....
        /*0064*/ 	.word	0x00004d20


	//   ....[9]....
        /*0068*/ 	.word	0x00004de0


	//   ....[10]....
        /*006c*/ 	.word	0x00004e00


	//   ....[11]....
        /*0070*/ 	.word	0x00004ef0


	//   ....[12]....
        /*0074*/ 	.word	0x00004fc0


	//   ....[13]....
        /*0078*/ 	.word	0x00004fe0


	//   ....[14]....
        /*007c*/ 	.word	0x00005110


	//   ....[15]....
        /*0080*/ 	.word	0x00005290


	//   ....[16]....
        /*0084*/ 	.word	0x000052a0


	//   ....[17]....
        /*0088*/ 	.word	0x00005430


	//----- nvinfo : EIATTR_COOP_GROUP_MASK_REGIDS
	.align		4
.L_39:
        /*008c*/ 	.byte	0x04, 0x29
        /*008e*/ 	.short	(.L_41 - .L_40)


	//   ....[0]....
.L_40:
        /*0090*/ 	.word	0xffffffff


	//   ....[1]....
        /*0094*/ 	.word	0xffffffff


	//   ....[2]....
        /*0098*/ 	.word	0xffffffff


	//   ....[3]....
        /*009c*/ 	.word	0xffffffff


	//   ....[4]....
        /*00a0*/ 	.word	0xffffffff


	//   ....[5]....
        /*00a4*/ 	.word	0xffffffff


	//   ....[6]....
        /*00a8*/ 	.word	0xffffffff


	//   ....[7]....
        /*00ac*/ 	.word	0xffffffff


	//   ....[8]....
        /*00b0*/ 	.word	0xffffffff


	//   ....[9]....
        /*00b4*/ 	.word	0xffffffff


	//   ....[10]....
        /*00b8*/ 	.word	0xffffffff


	//   ....[11]....
        /*00bc*/ 	.word	0xffffffff


	//   ....[12]....
        /*00c0*/ 	.word	0xffffffff


	//   ....[13]....
        /*00c4*/ 	.word	0xffffffff


	//----- nvinfo : EIATTR_COOP_GROUP_INSTR_OFFSETS
	.align		4
.L_41:
        /*00c8*/ 	.byte	0x04, 0x28
        /*00ca*/ 	.short	(.L_43 - .L_42)


	//   ....[0]....
.L_42:
        /*00cc*/ 	.word	0x000000c0


	//   ....[1]....
        /*00d0*/ 	.word	0x00000500


	//   ....[2]....
        /*00d4*/ 	.word	0x000006e0


	//   ....[3]....
        /*00d8*/ 	.word	0x00000870


	//   ....[4]....
        /*00dc*/ 	.word	0x00000960


	//   ....[5]....
        /*00e0*/ 	.word	0x00000ac0


	//   ....[6]....
        /*00e4*/ 	.word	0x00000c50


	//   ....[7]....
        /*00e8*/ 	.word	0x00000e90


	//   ....[8]....
        /*00ec*/ 	.word	0x00002200


	//   ....[9]....
        /*00f0*/ 	.word	0x00003070


	//   ....[10]....
        /*00f4*/ 	.word	0x00003540


	//   ....[11]....
        /*00f8*/ 	.word	0x00003570


	//   ....[12]....
        /*00fc*/ 	.word	0x00004180


	//   ....[13]....
        /*0100*/ 	.word	0x00004390


	//----- nvinfo : EIATTR_VRC_CTA_INIT_COUNT
	.align		4
.L_43:
        /*0104*/ 	.byte	0x02, 0x4a
        /*0106*/ 	.byte	0x80
	.zero		1


	//----- nvinfo : EIATTR_SYSCALL_OFFSETS
	.align		4
        /*0108*/ 	.byte	0x04, 0x46
        /*010a*/ 	.short	(.L_45 - .L_44)


	//   ....[0]....
.L_44:
        /*010c*/ 	.word	0x00005ef0


	//   ....[1]....
        /*0110*/ 	.word	0x00005fe0


	//   ....[2]....
        /*0114*/ 	.word	0x00006720


	//   ....[3]....
        /*0118*/ 	.word	0x00007040


	//   ....[4]....
        /*011c*/ 	.word	0x00007900


	//   ....[5]....
        /*0120*/ 	.word	0x000081c0


	//----- nvinfo : EIATTR_MBARRIER_INSTR_OFFSETS
	.align		4
.L_45:
        /*0124*/ 	.byte	0x04, 0x39
        /*0126*/ 	.short	(.L_47 - .L_46)


	//   ....[0]....
.L_46:
        /*0128*/ 	.word	0x00000630
        /*012c*/ 	.word	0x000000ff
        /*0130*/ 	.word	0x00000000
        /*0134*/ 	.short	0x0100
        /*0136*/ 	.byte	0x07
	.zero		1


	//   ....[1]....
        /*0138*/ 	.word	0x00000640
        /*013c*/ 	.word	0x000000ff
        /*0140*/ 	.word	0x00000028
        /*0144*/ 	.short	0x0100
        /*0146*/ 	.byte	0x07
	.zero		1


	//   ....[2]....
        /*0148*/ 	.word	0x00000650
        /*014c*/ 	.word	0x000000ff
        /*0150*/ 	.word	0x00000008
        /*0154*/ 	.short	0x0100
        /*0156*/ 	.byte	0x07
	.zero		1


	//   ....[3]....
        /*0158*/ 	.word	0x00000660
        /*015c*/ 	.word	0x000000ff
        /*0160*/ 	.word	0x00000030
        /*0164*/ 	.short	0x0100
        /*0166*/ 	.byte	0x07
	.zero		1


	//   ....[4]....
        /*0168*/ 	.word	0x00000670
        /*016c*/ 	.word	0x000000ff
        /*0170*/ 	.word	0x00000010
        /*0174*/ 	.short	0x0100
        /*0176*/ 	.byte	0x07
	.zero		1


	//   ....[5]....
        /*0178*/ 	.word	0x00000680
        /*017c*/ 	.word	0x000000ff
        /*0180*/ 	.word	0x00000038
        /*0184*/ 	.short	0x0100
        /*0186*/ 	.byte	0x07
	.zero		1


	//   ....[6]....
        /*0188*/ 	.word	0x00000690
        /*018c*/ 	.word	0x000000ff
        /*0190*/ 	.word	0x00000018
        /*0194*/ 	.short	0x0100
        /*0196*/ 	.byte	0x07
	.zero		1


	//   ....[7]....
        /*0198*/ 	.word	0x000006a0
        /*019c*/ 	.word	0x000000ff
        /*01a0*/ 	.word	0x00000040
        /*01a4*/ 	.short	0x0100
        /*01a6*/ 	.byte	0x07
	.zero		1


	//   ....[8]....
        /*01a8*/ 	.word	0x000006b0
        /*01ac*/ 	.word	0x000000ff
        /*01b0*/ 	.word	0x00000020
        /*01b4*/ 	.short	0x0100
        /*01b6*/ 	.byte	0x07
	.zero		1


	//   ....[9]....
        /*01b8*/ 	.word	0x000006c0
        /*01bc*/ 	.word	0x000000ff
        /*01c0*/ 	.word	0x00000048
        /*01c4*/ 	.short	0x0100
        /*01c6*/ 	.byte	0x07
	.zero		1


	//   ....[10]....
        /*01c8*/ 	.word	0x000007e0
        /*01cc*/ 	.word	0x000000ff
        /*01d0*/ 	.word	0x00000050
        /*01d4*/ 	.short	0x0100
        /*01d6*/ 	.byte	0x07
	.zero		1


	//   ....[11]....
        /*01d8*/ 	.word	0x000007f0
        /*01dc*/ 	.word	0x000000ff
        /*01e0*/ 	.word	0x00000070
        /*01e4*/ 	.short	0x0100
        /*01e6*/ 	.byte	0x07
	.zero		1


	//   ....[12]....
        /*01e8*/ 	.word	0x00000800
        /*01ec*/ 	.word	0x000000ff
        /*01f0*/ 	.word	0x00000058
        /*01f4*/ 	.short	0x0100
        /*01f6*/ 	.byte	0x07
	.zero		1


	//   ....[13]....
        /*01f8*/ 	.word	0x00000810
        /*01fc*/ 	.word	0x000000ff
        /*0200*/ 	.word	0x00000078
        /*0204*/ 	.short	0x0100
        /*0206*/ 	.byte	0x07
	.zero		1


	//   ....[14]....
        /*0208*/ 	.word	0x00000820
        /*020c*/ 	.word	0x000000ff
        /*0210*/ 	.word	0x00000060
        /*0214*/ 	.short	0x0100
        /*0216*/ 	.byte	0x07
	.zero		1


	//   ....[15]....
        /*0218*/ 	.word	0x00000830
        /*021c*/ 	.word	0x000000ff
        /*0220*/ 	.word	0x00000080
        /*0224*/ 	.short	0x0100
        /*0226*/ 	.byte	0x07
	.zero		1


	//   ....[16]....
        /*0228*/ 	.word	0x00000840
        /*022c*/ 	.word	0x000000ff
        /*0230*/ 	.word	0x00000068
        /*0234*/ 	.short	0x0100
        /*0236*/ 	.byte	0x07
	.zero		1


	//   ....[17]....
        /*0238*/ 	.word	0x00000850
        /*023c*/ 	.word	0x000000ff
        /*0240*/ 	.word	0x00000088
        /*0244*/ 	.short	0x0100
        /*0246*/ 	.byte	0x07
	.zero		1


	//   ....[18]....
        /*0248*/ 	.word	0x00000930
        /*024c*/ 	.word	0x000000ff
        /*0250*/ 	.word	0x00000090
        /*0254*/ 	.short	0x0100
        /*0256*/ 	.byte	0x05
	.zero		1


	//   ....[19]....
        /*0258*/ 	.word	0x00000940
        /*025c*/ 	.word	0x000000ff
        /*0260*/ 	.word	0x00000098
        /*0264*/ 	.short	0x0100
        /*0266*/ 	.byte	0x05
	.zero		1


	//   ....[20]....
        /*0268*/ 	.word	0x00000a70
        /*026c*/ 	.word	0x000000ff
        /*0270*/ 	.word	0x000000a0
        /*0274*/ 	.short	0x0100
        /*0276*/ 	.byte	0x05
	.zero		1


	//   ....[21]....
        /*0278*/ 	.word	0x00000a80
        /*027c*/ 	.word	0x000000ff
        /*0280*/ 	.word	0x000000b0
        /*0284*/ 	.short	0x0100
        /*0286*/ 	.byte	0x05
	.zero		1


	//   ....[22]....
        /*0288*/ 	.word	0x00000a90
        /*028c*/ 	.word	0x000000ff
        /*0290*/ 	.word	0x000000a8
        /*0294*/ 	.short	0x0100
        /*0296*/ 	.byte	0x05
	.zero		1


	//   ....[23]....
        /*0298*/ 	.word	0x00000aa0
        /*029c*/ 	.word	0x000000ff
        /*02a0*/ 	.word	0x000000b8
        /*02a4*/ 	.short	0x0100
        /*02a6*/ 	.byte	0x05
	.zero		1


	//   ....[24]....
        /*02a8*/ 	.word	0x00000bc0
        /*02ac*/ 	.word	0x000000ff
        /*02b0*/ 	.word	0x000000c0
        /*02b4*/ 	.short	0x0100
        /*02b6*/ 	.byte	0x07
	.zero		1


	//   ....[25]....
        /*02b8*/ 	.word	0x00000bd0
        /*02bc*/ 	.word	0x000000ff
        /*02c0*/ 	.word	0x000000e0
        /*02c4*/ 	.short	0x0100
        /*02c6*/ 	.byte	0x07
	.zero		1


	//   ....[26]....
        /*02c8*/ 	.word	0x00000be0
        /*02cc*/ 	.word	0x000000ff
        /*02d0*/ 	.word	0x000000c8
        /*02d4*/ 	.short	0x0100
        /*02d6*/ 	.byte	0x07
	.zero		1


	//   ....[27]....
        /*02d8*/ 	.word	0x00000bf0
        /*02dc*/ 	.word	0x000000ff
        /*02e0*/ 	.word	0x000000e8
        /*02e4*/ 	.short	0x0100
        /*02e6*/ 	.byte	0x07
	.zero		1


	//   ....[28]....
        /*02e8*/ 	.word	0x00000c00
        /*02ec*/ 	.word	0x000000ff
        /*02f0*/ 	.word	0x000000d0
        /*02f4*/ 	.short	0x0100
        /*02f6*/ 	.byte	0x07
	.zero		1


	//   ....[29]....
        /*02f8*/ 	.word	0x00000c10
        /*02fc*/ 	.word	0x000000ff
        /*0300*/ 	.word	0x000000f0
        /*0304*/ 	.short	0x0100
        /*0306*/ 	.byte	0x07
	.zero		1


	//   ....[30]....
        /*0308*/ 	.word	0x00000c20
        /*030c*/ 	.word	0x000000ff
        /*0310*/ 	.word	0x000000d8
        /*0314*/ 	.short	0x0100
        /*0316*/ 	.byte	0x07
	.zero		1


	//   ....[31]....
        /*0318*/ 	.word	0x00000c30
        /*031c*/ 	.word	0x000000ff
        /*0320*/ 	.word	0x000000f8
        /*0324*/ 	.short	0x0100
        /*0326*/ 	.byte	0x07
	.zero		1


	//   ....[32]....
        /*0328*/ 	.word	0x00000d20
        /*032c*/ 	.word	0x000000ff
        /*0330*/ 	.word	0x00000100
        /*0334*/ 	.short	0x0100
        /*0336*/ 	.byte	0x05
	.zero		1


	//   ....[33]....
        /*0338*/ 	.word	0x00000d30
        /*033c*/ 	.word	0x000000ff
        /*0340*/ 	.word	0x00000110
        /*0344*/ 	.short	0x0100
        /*0346*/ 	.byte	0x05
	.zero		1


	//   ....[34]....
        /*0348*/ 	.word	0x00000d40
        /*034c*/ 	.word	0x000000ff
        /*0350*/ 	.word	0x00000108
        /*0354*/ 	.short	0x0100
        /*0356*/ 	.byte	0x05
	.zero		1


	//   ....[35]....
        /*0358*/ 	.word	0x00000d50
        /*035c*/ 	.word	0x000000ff
        /*0360*/ 	.word	0x00000118
        /*0364*/ 	.short	0x0100
        /*0366*/ 	.byte	0x05
	.zero		1


	//   ....[36]....
        /*0368*/ 	.word	0x00000e50
        /*036c*/ 	.word	0x000000ff
        /*0370*/ 	.word	0x00000120
        /*0374*/ 	.short	0x0100
        /*0376*/ 	.byte	0x04
	.zero		1


	//   ....[37]....
        /*0378*/ 	.word	0x000019c0
        /*037c*/ 	.word	0x00000003
        /*0380*/ 	.word	0x00000110
        /*0384*/ 	.short	0x010a
        /*0386*/ 	.byte	0xff
	.zero		1


	//   ....[38]....
        /*0388*/ 	.word	0x000019f0
        /*038c*/ 	.word	0x00000003
        /*0390*/ 	.word	0x00000100
        /*0394*/ 	.short	0x0101
        /*0396*/ 	.byte	0xff
	.zero		1


	//   ....[39]....
        /*0398*/ 	.word	0x00001af0
        /*039c*/ 	.word	0x000000ff
        /*03a0*/ 	.word	0x00000028
        /*03a4*/ 	.short	0x010a
        /*03a6*/ 	.byte	0x08
	.zero		1


	//   ....[40]....
        /*03a8*/ 	.word	0x00001bc0
        /*03ac*/ 	.word	0x000000ff
        /*03b0*/ 	.word	0x00000028
        /*03b4*/ 	.short	0x010a
        /*03b6*/ 	.byte	0x21
	.zero		1


	//   ....[41]....
        /*03b8*/ 	.word	0x00001d70
        /*03bc*/ 	.word	0x000000ff
        /*03c0*/ 	.word	0x00000028
        /*03c4*/ 	.short	0x010a
        /*03c6*/ 	.byte	0x08
	.zero		1


	//   ....[42]....
        /*03c8*/ 	.word	0x00001e90
        /*03cc*/ 	.word	0x000000ff
        /*03d0*/ 	.word	0x00000098
        /*03d4*/ 	.short	0x0101
        /*03d6*/ 	.byte	0x06
	.zero		1


	//   ....[43]....
        /*03d8*/ 	.word	0x00001eb0
        /*03dc*/ 	.word	0x000000ff
        /*03e0*/ 	.word	0x00000028
        /*03e4*/ 	.short	0x010a
        /*03e6*/ 	.byte	0x08
	.zero		1


	//   ....[44]....
        /*03e8*/ 	.word	0x00001f30
        /*03ec*/ 	.word	0x000000ff
        /*03f0*/ 	.word	0x00000028
        /*03f4*/ 	.short	0x010a
        /*03f6*/ 	.byte	0x11
	.zero		1


	//   ....[45]....
        /*03f8*/ 	.word	0x000020c0
        /*03fc*/ 	.word	0x000000ff
        /*0400*/ 	.word	0x00000028
        /*0404*/ 	.short	0x010a
        /*0406*/ 	.byte	0x08
	.zero		1


	//   ....[46]....
        /*0408*/ 	.word	0x00002230
        /*040c*/ 	.word	0x00000002
        /*0410*/ 	.word	0x000000a0
        /*0414*/ 	.short	0x010a
        /*0416*/ 	.byte	0xff
	.zero		1


	//   ....[47]....
        /*0418*/ 	.word	0x000022f0
        /*041c*/ 	.word	0x00000002
        /*0420*/ 	.word	0x00000000
        /*0424*/ 	.short	0x0101
        /*0426*/ 	.byte	0xff
	.zero		1


	//   ....[48]....
        /*0428*/ 	.word	0x00002850
        /*042c*/ 	.word	0x000000ff
        /*0430*/ 	.word	0x00000000
        /*0434*/ 	.short	0x010a
        /*0436*/ 	.byte	0x04
	.zero		1


	//   ....[49]....
        /*0438*/ 	.word	0x000028e0
        /*043c*/ 	.word	0x000000ff
        /*0440*/ 	.word	0x00000000
        /*0444*/ 	.short	0x010a
        /*0446*/ 	.byte	0x04
	.zero		1


	//   ....[50]....
        /*0448*/ 	.word	0x00002970
        /*044c*/ 	.word	0x000000ff
        /*0450*/ 	.word	0x00000000
        /*0454*/ 	.short	0x010a
        /*0456*/ 	.byte	0x04
	.zero		1


	//   ....[51]....
        /*0458*/ 	.word	0x00002a00
        /*045c*/ 	.word	0x000000ff
        /*0460*/ 	.word	0x00000000
        /*0464*/ 	.short	0x010a
        /*0466*/ 	.byte	0x04
	.zero		1


	//   ....[52]....
        /*0468*/ 	.word	0x00002aa0
        /*046c*/ 	.word	0x00000000
        /*0470*/ 	.word	0x00000000
        /*0474*/ 	.short	0x010a
        /*0476*/ 	.byte	0xff
	.zero		1


	//   ....[53]....
        /*0478*/ 	.word	0x00002bd0
        /*047c*/ 	.word	0x00000000
        /*0480*/ 	.word	0x00000100
        /*0484*/ 	.short	0x010a
        /*0486*/ 	.byte	0xff
	.zero		1


	//   ....[54]....
        /*0488*/ 	.word	0x00002c40
        /*048c*/ 	.word	0x00000004
        /*0490*/ 	.word	0x00000000
        /*0494*/ 	.short	0x0101
        /*0496*/ 	.byte	0xff
	.zero		1


	//   ....[55]....
        /*0498*/ 	.word	0x00002c60
        /*049c*/ 	.word	0x000000ff
        /*04a0*/ 	.word	0x000000b0
        /*04a4*/ 	.short	0x010a
        /*04a6*/ 	.byte	0x05
	.zero		1


	//   ....[56]....
        /*04a8*/ 	.word	0x00002d80
        /*04ac*/ 	.word	0x00000000
        /*04b0*/ 	.word	0x000000a0
        /*04b4*/ 	.short	0x010a
        /*04b6*/ 	.byte	0xff
	.zero		1


	//   ....[57]....
        /*04b8*/ 	.word	0x00002e80
        /*04bc*/ 	.word	0x00000000
        /*04c0*/ 	.word	0x00000000
        /*04c4*/ 	.short	0x0101
        /*04c6*/ 	.byte	0xff
	.zero		1


	//   ....[58]....
        /*04c8*/ 	.word	0x00002f10
        /*04cc*/ 	.word	0x000000ff
        /*04d0*/ 	.word	0x000000b0
        /*04d4*/ 	.short	0x0106
        /*04d6*/ 	.byte	0x05
	.zero		1


	//   ....[59]....
        /*04d8*/ 	.word	0x00002f30
        /*04dc*/ 	.word	0x000000ff
        /*04e0*/ 	.word	0x000000b0
        /*04e4*/ 	.short	0x010a
        /*04e6*/ 	.byte	0x05
	.zero		1


	//   ....[60]....
        /*04e8*/ 	.word	0x00002fc0
        /*04ec*/ 	.word	0x000000ff
        /*04f0*/ 	.word	0x000000b0
        /*04f4*/ 	.short	0x0106
        /*04f6*/ 	.byte	0x04
	.zero		1


	//   ....[61]....
        /*04f8*/ 	.word	0x00003000
        /*04fc*/ 	.word	0x00000000
        /*0500*/ 	.word	0x000000b0
        /*0504*/ 	.short	0x010a
        /*0506*/ 	.byte	0xff
	.zero		1


	//   ....[62]....
        /*0508*/ 	.word	0x00003240
        /*050c*/ 	.word	0x000000ff
        /*0510*/ 	.word	0x00000008
        /*0514*/ 	.short	0x010a
        /*0516*/ 	.byte	0x04
	.zero		1


	//   ....[63]....
        /*0518*/ 	.word	0x00003260
        /*051c*/ 	.word	0x000000ff
        /*0520*/ 	.word	0x00000008
        /*0524*/ 	.short	0x010a
        /*0526*/ 	.byte	0x04
	.zero		1


	//   ....[64]....
        /*0528*/ 	.word	0x000033f0
        /*052c*/ 	.word	0x000000ff
        /*0530*/ 	.word	0x00000008
        /*0534*/ 	.short	0x010a
        /*0536*/ 	.byte	0x04
	.zero		1


	//   ....[65]....
        /*0538*/ 	.word	0x00003410
        /*053c*/ 	.word	0x000000ff
        /*0540*/ 	.word	0x00000008
        /*0544*/ 	.short	0x010a
        /*0546*/ 	.byte	0x04
	.zero		1


	//   ....[66]....
        /*0548*/ 	.word	0x000034d0
        /*054c*/ 	.word	0x000000ff
        /*0550*/ 	.word	0x00000000
        /*0554*/ 	.short	0x0101
        /*0556*/ 	.byte	0x05
	.zero		1


	//   ....[67]....
        /*0558*/ 	.word	0x00003800
        /*055c*/ 	.word	0x00000000
        /*0560*/ 	.word	0x000000a0
        /*0564*/ 	.short	0x010a
        /*0566*/ 	.byte	0xff
	.zero		1


	//   ....[68]....
        /*0568*/ 	.word	0x000038c0
        /*056c*/ 	.word	0x00000000
        /*0570*/ 	.word	0x00000000
        /*0574*/ 	.short	0x0101
        /*0576*/ 	.byte	0xff
	.zero		1


	//   ....[69]....
        /*0578*/ 	.word	0x00003980
        /*057c*/ 	.word	0x000000ff
        /*0580*/ 	.word	0x00000000
        /*0584*/ 	.short	0x010a
        /*0586*/ 	.byte	0x06
	.zero		1


	//   ....[70]....
        /*0588*/ 	.word	0x00003990
        /*058c*/ 	.word	0x000000ff
        /*0590*/ 	.word	0x000000e0
        /*0594*/ 	.short	0x010a
        /*0596*/ 	.byte	0x07
	.zero		1


	//   ....[71]....
        /*0598*/ 	.word	0x00003a40
        /*059c*/ 	.word	0x000000ff
        /*05a0*/ 	.word	0x00000000
        /*05a4*/ 	.short	0x010a
        /*05a6*/ 	.byte	0x06
	.zero		1


	//   ....[72]....
        /*05a8*/ 	.word	0x00003b70
        /*05ac*/ 	.word	0x000000ff
        /*05b0*/ 	.word	0x00000000
        /*05b4*/ 	.short	0x010a
        /*05b6*/ 	.byte	0x1e
	.zero		1


	//   ....[73]....
        /*05b8*/ 	.word	0x00003e70
        /*05bc*/ 	.word	0x000000ff
        /*05c0*/ 	.word	0x00000000
        /*05c4*/ 	.short	0x010a
        /*05c6*/ 	.byte	0x07
	.zero		1


	//   ....[74]....
        /*05c8*/ 	.word	0x00003f00
        /*05cc*/ 	.word	0x000000ff
        /*05d0*/ 	.word	0x00000000
        /*05d4*/ 	.short	0x010a
        /*05d6*/ 	.byte	0x07
	.zero		1


	//   ....[75]....
        /*05d8*/ 	.word	0x00003f90
        /*05dc*/ 	.word	0x000000ff
        /*05e0*/ 	.word	0x00000000
        /*05e4*/ 	.short	0x010a
        /*05e6*/ 	.byte	0x07
	.zero		1


	//   ....[76]....
        /*05e8*/ 	.word	0x00004030
        /*05ec*/ 	.word	0x00000000
        /*05f0*/ 	.word	0x00000000
        /*05f4*/ 	.short	0x010a
        /*05f6*/ 	.byte	0xff
	.zero		1


	//   ....[77]....
        /*05f8*/ 	.word	0x00004070
        /*05fc*/ 	.word	0x00000000
        /*0600*/ 	.word	0x00000000
        /*0604*/ 	.short	0x010a
        /*0606*/ 	.byte	0xff
	.zero		1


	//   ....[78]....
        /*0608*/ 	.word	0x000040e0
        /*060c*/ 	.word	0x000000ff
        /*0610*/ 	.word	0x00000000
        /*0614*/ 	.short	0x0101
        /*0616*/ 	.byte	0x06
	.zero		1


	//   ....[79]....
        /*0618*/ 	.word	0x00004120
        /*061c*/ 	.word	0x000000ff
        /*0620*/ 	.word	0x00000120
        /*0624*/ 	.short	0x010a
        /*0626*/ 	.byte	0x05
	.zero		1


	//   ....[80]....
        /*0628*/ 	.word	0x00004170
        /*062c*/ 	.word	0x000000ff
        /*0630*/ 	.word	0x00000000
        /*0634*/ 	.short	0x0101
        /*0636*/ 	.byte	0x06
	.zero		1


	//   ....[81]....
        /*0638*/ 	.word	0x000045c0
        /*063c*/ 	.word	0x00000000
        /*0640*/ 	.word	0x000000a0
        /*0644*/ 	.short	0x010a
        /*0646*/ 	.byte	0xff
	.zero		1


	//   ....[82]....
        /*0648*/ 	.word	0x00004680
        /*064c*/ 	.word	0x00000000
        /*0650*/ 	.word	0x00000000
        /*0654*/ 	.short	0x0101
        /*0656*/ 	.byte	0xff
	.zero		1


	//   ....[83]....
        /*0658*/ 	.word	0x000049a0
        /*065c*/ 	.word	0x000000ff
        /*0660*/ 	.word	0x00000098
        /*0664*/ 	.short	0x010a
        /*0666*/ 	.byte	0x07
	.zero		1


	//   ....[84]....
        /*0668*/ 	.word	0x00004b90
        /*066c*/ 	.word	0x000000ff
        /*0670*/ 	.word	0x00000070
        /*0674*/ 	.short	0x010a
        /*0676*/ 	.byte	0x07
	.zero		1


	//   ....[85]....
        /*0678*/ 	.word	0x00004d80
        /*067c*/ 	.word	0x000000ff
        /*0680*/ 	.word	0x00000050
        /*0684*/ 	.short	0x010b
        /*0686*/ 	.byte	0x07
	.zero		1


	//   ....[86]....
        /*0688*/ 	.word	0x00004d90
        /*068c*/ 	.word	0x000000ff
        /*0690*/ 	.word	0x00000000
        /*0694*/ 	.short	0x0101
        /*0696*/ 	.byte	0x0e
	.zero		1


	//   ....[87]....
        /*0698*/ 	.word	0x00004db0
        /*069c*/ 	.word	0x000000ff
        /*06a0*/ 	.word	0x00000078
        /*06a4*/ 	.short	0x010a
        /*06a6*/ 	.byte	0x07
	.zero		1


	//   ....[88]....
        /*06a8*/ 	.word	0x00004f60
        /*06ac*/ 	.word	0x000000ff
        /*06b0*/ 	.word	0x00000058
        /*06b4*/ 	.short	0x010b
        /*06b6*/ 	.byte	0x07
	.zero		1


	//   ....[89]....
        /*06b8*/ 	.word	0x00004f70
        /*06bc*/ 	.word	0x000000ff
        /*06c0*/ 	.word	0x00000000
        /*06c4*/ 	.short	0x0101
        /*06c6*/ 	.byte	0x0e
	.zero		1


	//   ....[90]....
        /*06c8*/ 	.word	0x00004f80
        /*06cc*/ 	.word	0x000000ff
        /*06d0*/ 	.word	0x00000080
        /*06d4*/ 	.short	0x010a
        /*06d6*/ 	.byte	0x07
	.zero		1


	//   ....[91]....
        /*06d8*/ 	.word	0x000051b0
        /*06dc*/ 	.word	0x000000ff
        /*06e0*/ 	.word	0x00000060
        /*06e4*/ 	.short	0x010b
        /*06e6*/ 	.byte	0x07
	.zero		1


	//   ....[92]....
        /*06e8*/ 	.word	0x00005220
        /*06ec*/ 	.word	0x000000ff
        /*06f0*/ 	.word	0x00000000
        /*06f4*/ 	.short	0x0101
        /*06f6*/ 	.byte	0x0e
	.zero		1


	//   ....[93]....
        /*06f8*/ 	.word	0x00005260
        /*06fc*/ 	.word	0x000000ff
        /*0700*/ 	.word	0x00000088
        /*0704*/ 	.short	0x010a
        /*0706*/ 	.byte	0x07
	.zero		1


	//   ....[94]....
        /*0708*/ 	.word	0x00005490
        /*070c*/ 	.word	0x000000ff
        /*0710*/ 	.word	0x00000068
        /*0714*/ 	.short	0x010b
        /*0716*/ 	.byte	0x07
	.zero		1


	//   ....[95]....
        /*0718*/ 	.word	0x000054b0
        /*071c*/ 	.word	0x000000ff
        /*0720*/ 	.word	0x00000000
        /*0724*/ 	.short	0x0101
        /*0726*/ 	.byte	0x0d
	.zero		1


	//   ....[96]....
        /*0728*/ 	.word	0x000054e0
        /*072c*/ 	.word	0x000000ff
        /*0730*/ 	.word	0x00000070
        /*0734*/ 	.short	0x010a
        /*0736*/ 	.byte	0x07
	.zero		1


	//   ....[97]....
        /*0738*/ 	.word	0x00005500
        /*073c*/ 	.word	0x000000ff
        /*0740*/ 	.word	0x00000078
        /*0744*/ 	.short	0x010a
        /*0746*/ 	.byte	0x07
	.zero		1


	//   ....[98]....
        /*0748*/ 	.word	0x00005520
        /*074c*/ 	.word	0x000000ff
        /*0750*/ 	.word	0x00000080
        /*0754*/ 	.short	0x010a
        /*0756*/ 	.byte	0x07
	.zero		1


	//   ....[99]....
        /*0758*/ 	.word	0x00005560
        /*075c*/ 	.word	0x00000000
        /*0760*/ 	.word	0x00000088
        /*0764*/ 	.short	0x010a
        /*0766*/ 	.byte	0xff
	.zero		1


	//   ....[100]....
        /*0768*/ 	.word	0x000058b0
        /*076c*/ 	.word	0x00000000
        /*0770*/ 	.word	0x000000a0
        /*0774*/ 	.short	0x010a
        /*0776*/ 	.byte	0xff
	.zero		1


	//   ....[101]....
        /*0778*/ 	.word	0x000059c0
        /*077c*/ 	.word	0x00000000
        /*0780*/ 	.word	0x00000000
        /*0784*/ 	.short	0x0101
        /*0786*/ 	.byte	0xff
	.zero		1


	//   ....[102]....
        /*0788*/ 	.word	0x000063e0
        /*078c*/ 	.word	0x000000ff
        /*0790*/ 	.word	0x00000050
        /*0794*/ 	.short	0x010a
        /*0796*/ 	.byte	0x30
	.zero		1


	//   ....[103]....
        /*0798*/ 	.word	0x00006420
        /*079c*/ 	.word	0x0000004a
        /*07a0*/ 	.word	0x000000c0
        /*07a4*/ 	.short	0x010a
        /*07a6*/ 	.byte	0xff
	.zero		1


	//   ....[104]....
        /*07a8*/ 	.word	0x00006530
        /*07ac*/ 	.word	0x000000ff
        /*07b0*/ 	.word	0x00000050
        /*07b4*/ 	.short	0x010a
        /*07b6*/ 	.byte	0x30
	.zero		1


	//   ....[105]....
        /*07b8*/ 	.word	0x00006600
        /*07bc*/ 	.word	0x0000004a
        /*07c0*/ 	.word	0x000000c0
        /*07c4*/ 	.short	0x010a
        /*07c6*/ 	.byte	0xff
	.zero		1


	//   ....[106]....
        /*07c8*/ 	.word	0x00006db0
        /*07cc*/ 	.word	0x00000000
        /*07d0*/ 	.word	0x00000000
        /*07d4*/ 	.short	0x0101
        /*07d6*/ 	.byte	0xff
	.zero		1


	//   ....[107]....
        /*07d8*/ 	.word	0x00006dc0
        /*07dc*/ 	.word	0x00000003
        /*07e0*/ 	.word	0x00000050
        /*07e4*/ 	.short	0x010a
        /*07e6*/ 	.byte	0xff
	.zero		1


	//   ....[108]....
        /*07e8*/ 	.word	0x00006e80
        /*07ec*/ 	.word	0x00000003
        /*07f0*/ 	.word	0x00000050
        /*07f4*/ 	.short	0x010a
        /*07f6*/ 	.byte	0xff
	.zero		1


	//   ....[109]....
        /*07f8*/ 	.word	0x00007670
        /*07fc*/ 	.word	0x00000052
        /*0800*/ 	.word	0x00000000
        /*0804*/ 	.short	0x0101
        /*0806*/ 	.byte	0xff
	.zero		1


	//   ....[110]....
        /*0808*/ 	.word	0x00007690
        /*080c*/ 	.word	0x00000053
        /*0810*/ 	.word	0x00000050
        /*0814*/ 	.short	0x010a
        /*0816*/ 	.byte	0xff
	.zero		1


	//   ....[111]....
        /*0818*/ 	.word	0x00007740
        /*081c*/ 	.word	0x00000053
        /*0820*/ 	.word	0x00000050
        /*0824*/ 	.short	0x010a
        /*0826*/ 	.byte	0xff
	.zero		1


	//   ....[112]....
        /*0828*/ 	.word	0x00007f30
        /*082c*/ 	.word	0x00000052
        /*0830*/ 	.word	0x00000000
        /*0834*/ 	.short	0x0101
        /*0836*/ 	.byte	0xff
	.zero		1


	//   ....[113]....
        /*0838*/ 	.word	0x00007f50
        /*083c*/ 	.word	0x00000058
        /*0840*/ 	.word	0x00000050
        /*0844*/ 	.short	0x010a
        /*0846*/ 	.byte	0xff
	.zero		1


	//   ....[114]....
        /*0848*/ 	.word	0x00008000
        /*084c*/ 	.word	0x00000058
        /*0850*/ 	.word	0x00000050
        /*0854*/ 	.short	0x010a
        /*0856*/ 	.byte	0xff
	.zero		1


	//   ....[115]....
        /*0858*/ 	.word	0x000082b0
        /*085c*/ 	.word	0x0000004a
        /*0860*/ 	.word	0x00000000
        /*0864*/ 	.short	0x0101
        /*0866*/ 	.byte	0xff
	.zero		1


	//   ....[116]....
        /*0868*/ 	.word	0x00008840
        /*086c*/ 	.word	0x00000002
        /*0870*/ 	.word	0x00000000
        /*0874*/ 	.short	0x0101
        /*0876*/ 	.byte	0xff
	.zero		1


	//   ....[117]....
        /*0878*/ 	.word	0x00008ab0
        /*087c*/ 	.word	0x000000ff
        /*0880*/ 	.word	0x00000000
        /*0884*/ 	.short	0x0101
        /*0886*/ 	.byte	0x04
	.zero		1


	//   ....[118]....
        /*0888*/ 	.word	0x00008ad0
        /*088c*/ 	.word	0x00000003
        /*0890*/ 	.word	0x00000110
        /*0894*/ 	.short	0x010a
        /*0896*/ 	.byte	0xff
	.zero		1


	//   ....[119]....
        /*0898*/ 	.word	0x00008b30
        /*089c*/ 	.word	0x00000002
        /*08a0*/ 	.word	0x00000028
        /*08a4*/ 	.short	0x010a
        /*08a6*/ 	.byte	0xff
	.zero		1


	//   ....[120]....
        /*08a8*/ 	.word	0x00008b90
        /*08ac*/ 	.word	0x00000002
        /*08b0*/ 	.word	0x00000028
        /*08b4*/ 	.short	0x010a
        /*08b6*/ 	.byte	0xff
	.zero		1


	//   ....[121]....
        /*08b8*/ 	.word	0x00008be0
        /*08bc*/ 	.word	0x00000002
        /*08c0*/ 	.word	0x000000a0
        /*08c4*/ 	.short	0x010a
        /*08c6*/ 	.byte	0xff
	.zero		1


	//   ....[122]....
        /*08c8*/ 	.word	0x00008c40
        /*08cc*/ 	.word	0x00000000
        /*08d0*/ 	.word	0x00000000
        /*08d4*/ 	.short	0x010a
        /*08d6*/ 	.byte	0xff
	.zero		1


	//   ....[123]....
        /*08d8*/ 	.word	0x00008ca0
        /*08dc*/ 	.word	0x00000000
        /*08e0*/ 	.word	0x00000000
        /*08e4*/ 	.short	0x010a
        /*08e6*/ 	.byte	0xff
	.zero		1


	//   ....[124]....
        /*08e8*/ 	.word	0x00008d00
        /*08ec*/ 	.word	0x00000000
        /*08f0*/ 	.word	0x00000000
        /*08f4*/ 	.short	0x010a
        /*08f6*/ 	.byte	0xff
	.zero		1


	//   ....[125]....
        /*08f8*/ 	.word	0x00008d60
        /*08fc*/ 	.word	0x00000000
        /*0900*/ 	.word	0x00000000
        /*0904*/ 	.short	0x010a
        /*0906*/ 	.byte	0xff
	.zero		1


	//   ....[126]....
        /*0908*/ 	.word	0x00008db0
        /*090c*/ 	.word	0x00000000
        /*0910*/ 	.word	0x00000100
        /*0914*/ 	.short	0x010a
        /*0916*/ 	.byte	0xff
	.zero		1


	//   ....[127]....
        /*0918*/ 	.word	0x00008e10
        /*091c*/ 	.word	0x00000000
        /*0920*/ 	.word	0x000000b0
        /*0924*/ 	.short	0x010a
        /*0926*/ 	.byte	0xff
	.zero		1


	//   ....[128]....
        /*0928*/ 	.word	0x00008e60
        /*092c*/ 	.word	0x00000000
        /*0930*/ 	.word	0x000000a0
        /*0934*/ 	.short	0x010a
        /*0936*/ 	.byte	0xff
	.zero		1


	//   ....[129]....
        /*0938*/ 	.word	0x00008ec0
        /*093c*/ 	.word	0x00000000
        /*0940*/ 	.word	0x000000b0
        /*0944*/ 	.short	0x010a
        /*0946*/ 	.byte	0xff
	.zero		1


	//   ....[130]....
        /*0948*/ 	.word	0x00008f20
        /*094c*/ 	.word	0x00000004
        /*0950*/ 	.word	0x00000008
        /*0954*/ 	.short	0x010a
        /*0956*/ 	.byte	0xff
	.zero		1


	//   ....[131]....
        /*0958*/ 	.word	0x00009000
        /*095c*/ 	.word	0x00000002
        /*0960*/ 	.word	0x00000008
        /*0964*/ 	.short	0x010a
        /*0966*/ 	.byte	0xff
	.zero		1


	//   ....[132]....
        /*0968*/ 	.word	0x00009050
        /*096c*/ 	.word	0x00000000
        /*0970*/ 	.word	0x000000a0
        /*0974*/ 	.short	0x010a
        /*0976*/ 	.byte	0xff
	.zero		1


	//   ....[133]....
        /*0978*/ 	.word	0x000090b0
        /*097c*/ 	.word	0x00000000
        /*0980*/ 	.word	0x000000e0
        /*0984*/ 	.short	0x010a
        /*0986*/ 	.byte	0xff
	.zero		1


	//   ....[134]....
        /*0988*/ 	.word	0x00009110
        /*098c*/ 	.word	0x00000000
        /*0990*/ 	.word	0x00000000
        /*0994*/ 	.short	0x010a
        /*0996*/ 	.byte	0xff
	.zero		1


	//   ....[135]....
        /*0998*/ 	.word	0x00009170
        /*099c*/ 	.word	0x00000000
        /*09a0*/ 	.word	0x00000000
        /*09a4*/ 	.short	0x010a
        /*09a6*/ 	.byte	0xff
	.zero		1


	//   ....[136]....
        /*09a8*/ 	.word	0x000091d0
        /*09ac*/ 	.word	0x00000000
        /*09b0*/ 	.word	0x00000000
        /*09b4*/ 	.short	0x010a
        /*09b6*/ 	.byte	0xff
	.zero		1


	//   ....[137]....
        /*09b8*/ 	.word	0x00009230
        /*09bc*/ 	.word	0x00000000
        /*09c0*/ 	.word	0x00000000
        /*09c4*/ 	.short	0x010a
        /*09c6*/ 	.byte	0xff
	.zero		1


	//   ....[138]....
        /*09c8*/ 	.word	0x00009290
        /*09cc*/ 	.word	0x00000000
        /*09d0*/ 	.word	0x00000120
        /*09d4*/ 	.short	0x010a
        /*09d6*/ 	.byte	0xff
	.zero		1


	//   ....[139]....
        /*09d8*/ 	.word	0x000092e0
        /*09dc*/ 	.word	0x00000000
        /*09e0*/ 	.word	0x000000a0
        /*09e4*/ 	.short	0x010a
        /*09e6*/ 	.byte	0xff
	.zero		1


	//   ....[140]....
        /*09e8*/ 	.word	0x00009340
        /*09ec*/ 	.word	0x00000000
        /*09f0*/ 	.word	0x00000098
        /*09f4*/ 	.short	0x010a
        /*09f6*/ 	.byte	0xff
	.zero		1


	//   ....[141]....
        /*09f8*/ 	.word	0x000093a0
        /*09fc*/ 	.word	0x00000003
        /*0a00*/ 	.word	0x00000070
        /*0a04*/ 	.short	0x010a
        /*0a06*/ 	.byte	0xff
	.zero		1


	//   ....[142]....
        /*0a08*/ 	.word	0x00009400
        /*0a0c*/ 	.word	0x00000003
        /*0a10*/ 	.word	0x00000078
        /*0a14*/ 	.short	0x010a
        /*0a16*/ 	.byte	0xff
	.zero		1


	//   ....[143]....
        /*0a18*/ 	.word	0x00009460
        /*0a1c*/ 	.word	0x00000003
        /*0a20*/ 	.word	0x00000080
        /*0a24*/ 	.short	0x010a
        /*0a26*/ 	.byte	0xff
	.zero		1


	//   ....[144]....
        /*0a28*/ 	.word	0x000094c0
        /*0a2c*/ 	.word	0x00000003
        /*0a30*/ 	.word	0x00000088
        /*0a34*/ 	.short	0x010a
        /*0a36*/ 	.byte	0xff
	.zero		1


	//   ....[145]....
        /*0a38*/ 	.word	0x00009520
        /*0a3c*/ 	.word	0x00000000
        /*0a40*/ 	.word	0x00000070
        /*0a44*/ 	.short	0x010a
        /*0a46*/ 	.byte	0xff
	.zero		1


	//   ....[146]....
        /*0a48*/ 	.word	0x00009580
        /*0a4c*/ 	.word	0x00000000
        /*0a50*/ 	.word	0x00000078
        /*0a54*/ 	.short	0x010a
        /*0a56*/ 	.byte	0xff
	.zero		1


	//   ....[147]....
        /*0a58*/ 	.word	0x000095e0
        /*0a5c*/ 	.word	0x00000000
        /*0a60*/ 	.word	0x00000080
        /*0a64*/ 	.short	0x010a
        /*0a66*/ 	.byte	0xff
	.zero		1


	//   ....[148]....
        /*0a68*/ 	.word	0x00009630
        /*0a6c*/ 	.word	0x00000000
        /*0a70*/ 	.word	0x000000a0
        /*0a74*/ 	.short	0x010a
        /*0a76*/ 	.byte	0xff
	.zero		1


	//   ....[149]....
        /*0a78*/ 	.word	0x00009690
        /*0a7c*/ 	.word	0x00000000
        /*0a80*/ 	.word	0x00000050
        /*0a84*/ 	.short	0x010a
        /*0a86*/ 	.byte	0xff
	.zero		1


	//   ....[150]....
        /*0a88*/ 	.word	0x000096e0
        /*0a8c*/ 	.word	0x0000004a
        /*0a90*/ 	.word	0x000000c0
        /*0a94*/ 	.short	0x010a
        /*0a96*/ 	.byte	0xff
	.zero		1


	//   ....[151]....
        /*0a98*/ 	.word	0x00009730
        /*0a9c*/ 	.word	0x00000003
        /*0aa0*/ 	.word	0x00000050
        /*0aa4*/ 	.short	0x010a
        /*0aa6*/ 	.byte	0xff
	.zero		1


	//   ....[152]....
        /*0aa8*/ 	.word	0x00009780
        /*0aac*/ 	.word	0x00000053
        /*0ab0*/ 	.word	0x00000050
        /*0ab4*/ 	.short	0x010a
        /*0ab6*/ 	.byte	0xff
	.zero		1


	//   ....[153]....
        /*0ab8*/ 	.word	0x000097d0
        /*0abc*/ 	.word	0x00000058
        /*0ac0*/ 	.word	0x00000050
        /*0ac4*/ 	.short	0x010a
        /*0ac6*/ 	.byte	0xff
	.zero		1


	//----- nvinfo : EIATTR_NUM_MBARRIERS
	.align		4
.L_47:
        /*0ac8*/ 	.byte	0x03, 0x38
        /*0aca*/ 	.short	0x0025


	//----- nvinfo : EIATTR_EXIT_INSTR_OFFSETS
	.align		4
        /*0acc*/ 	.byte	0x04, 0x1c
        /*0ace*/ 	.short	(.L_49 - .L_48)


	//   ....[0]....
.L_48:
        /*0ad0*/ 	.word	0x00002ad0


	//   ....[1]....
        /*0ad4*/ 	.word	0x00002fd0


	//   ....[2]....
        /*0ad8*/ 	.word	0x00003030


	//   ....[3]....
        /*0adc*/ 	.word	0x000043a0


	//   ....[4]....
        /*0ae0*/ 	.word	0x00005590


	//   ....[5]....
        /*0ae4*/ 	.word	0x000055d0


	//   ....[6]....
        /*0ae8*/ 	.word	0x000089a0


	//   ....[7]....
        /*0aec*/ 	.word	0x00008a20


	//   ....[8]....
        /*0af0*/ 	.word	0x00008a50


	//   ....[9]....
        /*0af4*/ 	.word	0x00008ac0


	//----- nvinfo : EIATTR_MAX_THREADS
	.align		4
.L_49:
        /*0af8*/ 	.byte	0x04, 0x05
        /*0afa*/ 	.short	(.L_51 - .L_50)
.L_50:
        /*0afc*/ 	.word	0x00000100
        /*0b00*/ 	.word	0x00000001
        /*0b04*/ 	.word	0x00000001


	//----- nvinfo : EIATTR_CRS_STACK_SIZE
	.align		4
.L_51:
        /*0b08*/ 	.byte	0x04, 0x1e
        /*0b0a*/ 	.short	(.L_53 - .L_52)
.L_52:
        /*0b0c*/ 	.word	0x00000000


	//----- nvinfo : EIATTR_CBANK_PARAM_SIZE
	.align		4
.L_53:
        /*0b10*/ 	.byte	0x03, 0x19
        /*0b12*/ 	.short	0x0800


	//----- nvinfo : EIATTR_PARAM_CBANK
	.align		4
        /*0b14*/ 	.byte	0x04, 0x0a
        /*0b16*/ 	.short	(.L_55 - .L_54)
	.align		4
.L_54:
        /*0b18*/ 	.word	index@(.nv.constant0._ZN7cutlass13device_kernelINS_4gemm6kernel13GemmUniversalIN4cute5tupleIJiiiiEEENS1_10collective13CollectiveMmaINS1_35MainloopSm100TmaUmmaWarpSpecializedILi5ELi2ELi4ENS5_IJNS4_1CILi8EEENSA_ILi1EEESC_EEEEENS5_IJNSA_ILi128EEESF_NSA_ILi64EEEEEENS_6half_tENS5_IJlSC_lEEESI_NS5_IJSC_llEEENS4_8TiledMMAINS4_8MMA_AtomIJNS4_26SM100_MMA_F16BF16_2x1SM_SSISI_SI_fLi128ELi128ELNS4_4UMMA5MajorE0ELSP_1ELNSO_7ScaleInE0ELSQ_0EEEEEENS4_6LayoutINS5_IJSC_SC_SC_EEENS5_IJNSA_ILi0EEESV_SV_EEEEENS5_IJNS4_10UnderscoreESY_SY_EEEEENS4_18SM100_TMA_2SM_LOADENS4_14ComposedLayoutINS4_7SwizzleILi3ELi4ELi3EEENS4_18smem_ptr_flag_bitsILi16EEENST_INS5_IJSB_SG_EEENS5_IJSG_SC_EEEEEEEvNS4_8identityENS4_28SM100_TMA_2SM_LOAD_MULTICASTENS12_IS14_S16_NST_INS5_IJSG_SB_EEENS5_IJSC_SG_EEEEEEEvS1B_EENS_8epilogue10collective18CollectiveEpilogueINS1I_23Sm100TmaWarpSpecializedILi4ELi2ELi16ELb1ELb0EEEJNS5_IJSG_SF_SG_EEENS5_IJNST_ISG_SC_EENST_INS5_IJNSA_ILi16EEENSA_ILi2EEEEEES1E_EEEEESI_SJ_SI_SJ_NS1I_6fusion15FusionCallbacksIS1M_NS1U_17LinearCombinationISI_fSI_fLNS_15FloatRoundStyleE2EEES1N_S1T_JEEENS4_5SM1004TMEM4LOAD26SM100_TMEM_LOAD_32dp32b16xENS4_13SM90_TMA_LOADENS12_INS13_ILi1ELi4ELi3EEES16_NST_INS5_IJSB_S1P_EEENS5_IJS1P_SC_EEEEEEENS4_39AutoVectorizingCopyWithAssumedAlignmentILi128EEENS4_14SM90_TMA_STOREES29_S2B_S2B_EEEvvEEEEvNT_6ParamsE)
        /*0b1c*/ 	.short	0x0380
        /*0b1e*/ 	.short	0x0800


	//----- nvinfo : EIATTR_SW_WAR
	.align		4
.L_55:
        /*0b20*/ 	.byte	0x04, 0x36
        /*0b22*/ 	.short	(.L_57 - .L_56)
.L_56:
        /*0b24*/ 	.word	0x00000008
.L_57:


//--------------------- .nv.callgraph             --------------------------
	.section	.nv.callgraph,"",@"SHT_CUDA_CALLGRAPH"
	.align	4
	.sectionentsize	8
	.align		4
        /*0000*/ 	.word	0x00000000
	.align		4
        /*0004*/ 	.word	0xffffffff
	.align		4
        /*0008*/ 	.word	index@(_ZN7cutlass13device_kernelINS_4gemm6kernel13GemmUniversalIN4cute5tupleIJiiiiEEENS1_10collective13CollectiveMmaINS1_35MainloopSm100TmaUmmaWarpSpecializedILi5ELi2ELi4ENS5_IJNS4_1CILi8EEENSA_ILi1EEESC_EEEEENS5_IJNSA_ILi128EEESF_NSA_ILi64EEEEEENS_6half_tENS5_IJlSC_lEEESI_NS5_IJSC_llEEENS4_8TiledMMAINS4_8MMA_AtomIJNS4_26SM100_MMA_F16BF16_2x1SM_SSISI_SI_fLi128ELi128ELNS4_4UMMA5MajorE0ELSP_1ELNSO_7ScaleInE0ELSQ_0EEEEEENS4_6LayoutINS5_IJSC_SC_SC_EEENS5_IJNSA_ILi0EEESV_SV_EEEEENS5_IJNS4_10UnderscoreESY_SY_EEEEENS4_18SM100_TMA_2SM_LOADENS4_14ComposedLayoutINS4_7SwizzleILi3ELi4ELi3EEENS4_18smem_ptr_flag_bitsILi16EEENST_INS5_IJSB_SG_EEENS5_IJSG_SC_EEEEEEEvNS4_8identityENS4_28SM100_TMA_2SM_LOAD_MULTICASTENS12_IS14_S16_NST_INS5_IJSG_SB_EEENS5_IJSC_SG_EEEEEEEvS1B_EENS_8epilogue10collective18CollectiveEpilogueINS1I_23Sm100TmaWarpSpecializedILi4ELi2ELi16ELb1ELb0EEEJNS5_IJSG_SF_SG_EEENS5_IJNST_ISG_SC_EENST_INS5_IJNSA_ILi16EEENSA_ILi2EEEEEES1E_EEEEESI_SJ_SI_SJ_NS1I_6fusion15FusionCallbacksIS1M_NS1U_17LinearCombinationISI_fSI_fLNS_15FloatRoundStyleE2EEES1N_S1T_JEEENS4_5SM1004TMEM4LOAD26SM100_TMEM_LOAD_32dp32b16xENS4_13SM90_TMA_LOADENS12_INS13_ILi1ELi4ELi3EEES16_NST_INS5_IJSB_S1P_EEENS5_IJS1P_SC_EEEEEEENS4_39AutoVectorizingCopyWithAssumedAlignmentILi128EEENS4_14SM90_TMA_STOREES29_S2B_S2B_EEEvvEEEEvNT_6ParamsE)
	.align		4
        /*000c*/ 	.word	index@(__assertfail)
	.align		4
        /*0010*/ 	.word	0x00000000
	.align		4
        /*0014*/ 	.word	0xfffffffe
	.align		4
        /*0018*/ 	.word	0x00000000
	.align		4
        /*001c*/ 	.word	0xfffffffd
	.align		4
        /*0020*/ 	.word	0x00000000
	.align		4
        /*0024*/ 	.word	0xfffffffc


//--------------------- .nv.constant4             --------------------------
	.section	.nv.constant4,"a",@progbits
	.align	8
	.align		8
.nv.constant4:
        /*0000*/ 	.dword	__assertfail
	.align		8
        /*0008*/ 	.dword	__unnamed_1
	.align		8
        /*0010*/ 	.dword	__unnamed_2
	.align		8
        /*0018*/ 	.dword	_ZN40_INTERNAL_ed7635a1_4_k_cu_a52cd13e_425414cuda3std3__45__cpo5beginE
	.align		8
        /*0020*/ 	.dword	_ZN40_INTERNAL_ed7635a1_4_k_cu_a52cd13e_425414cuda3std3__45__cpo3endE
	.align		8
        /*0028*/ 	.dword	_ZN40_INTERNAL_ed7635a1_4_k_cu_a52cd13e_425414cuda3std3__45__cpo6cbeginE
	.align		8
        /*0030*/ 	.dword	_ZN40_INTERNAL_ed7635a1_4_k_cu_a52cd13e_425414cuda3std3__45__cpo4cendE
	.align		8
        /*0038*/ 	.dword	_ZN40_INTERNAL_ed7635a1_4_k_cu_a52cd13e_425414cuda3std3__442_GLOBAL__N__ed7635a1_4_k_cu_a52cd13e_425416ignoreE
	.align		8
        /*0040*/ 	.dword	_ZN40_INTERNAL_ed7635a1_4_k_cu_a52cd13e_425414cuda3std3__419piecewise_constructE
	.align		8
        /*0048*/ 	.dword	_ZN40_INTERNAL_ed7635a1_4_k_cu_a52cd13e_425414cuda3std3__48in_placeE
	.align		8
        /*0050*/ 	.dword	_ZN40_INTERNAL_ed7635a1_4_k_cu_a52cd13e_425414cuda3std6ranges3__45__cpo4swapE
	.align		8
        /*0058*/ 	.dword	_ZN40_INTERNAL_ed7635a1_4_k_cu_a52cd13e_425414cuda3std6ranges3__45__cpo9iter_moveE
	.align		8
        /*0060*/ 	.dword	_ZN40_INTERNAL_ed7635a1_4_k_cu_a52cd13e_425414cute7productE
	.align		8
        /*0068*/ 	.dword	_ZN40_INTERNAL_ed7635a1_4_k_cu_a52cd13e_425414cute1_E
	.align		8
        /*0070*/ 	.dword	$str$25
	.align		8
        /*0078*/ 	.dword	$str$26
	.align		8
        /*0080*/ 	.dword	$str$27
	.align		8
        /*0088*/ 	.dword	$str$28


//--------------------- .text._ZN7cutlass13device_kernelINS_4gemm6kernel13GemmUniversalIN4cute5tupleIJiiiiEEENS1_10collective13CollectiveMmaINS1_35MainloopSm100TmaUmmaWarpSpecializedILi5ELi2ELi4ENS5_IJNS4_1CILi8EEENSA_ILi1EEESC_EEEEENS5_IJNSA_ILi128EEESF_NSA_ILi64EEEEEENS_6half_tENS5_IJlSC_lEEESI_NS5_IJSC_llEEENS4_8TiledMMAINS4_8MMA_AtomIJNS4_26SM100_MMA_F16BF16_2x1SM_SSISI_SI_fLi128ELi128ELNS4_4UMMA5MajorE0ELSP_1ELNSO_7ScaleInE0ELSQ_0EEEEEENS4_6LayoutINS5_IJSC_SC_SC_EEENS5_IJNSA_ILi0EEESV_SV_EEEEENS5_IJNS4_10UnderscoreESY_SY_EEEEENS4_18SM100_TMA_2SM_LOADENS4_14ComposedLayoutINS4_7SwizzleILi3ELi4ELi3EEENS4_18smem_ptr_flag_bitsILi16EEENST_INS5_IJSB_SG_EEENS5_IJSG_SC_EEEEEEEvNS4_8identityENS4_28SM100_TMA_2SM_LOAD_MULTICASTENS12_IS14_S16_NST_INS5_IJSG_SB_EEENS5_IJSC_SG_EEEEEEEvS1B_EENS_8epilogue10collective18CollectiveEpilogueINS1I_23Sm100TmaWarpSpecializedILi4ELi2ELi16ELb1ELb0EEEJNS5_IJSG_SF_SG_EEENS5_IJNST_ISG_SC_EENST_INS5_IJNSA_ILi16EEENSA_ILi2EEEEEES1E_EEEEESI_SJ_SI_SJ_NS1I_6fusion15FusionCallbacksIS1M_NS1U_17LinearCombinationISI_fSI_fLNS_15FloatRoundStyleE2EEES1N_S1T_JEEENS4_5SM1004TMEM4LOAD26SM100_TMEM_LOAD_32dp32b16xENS4_13SM90_TMA_LOADENS12_INS13_ILi1ELi4ELi3EEES16_NST_INS5_IJSB_S1P_EEENS5_IJS1P_SC_EEEEEEENS4_39AutoVectorizingCopyWithAssumedAlignmentILi128EEENS4_14SM90_TMA_STOREES29_S2B_S2B_EEEvvEEEEvNT_6ParamsE --------------------------
	.section	.text._ZN7cutlass13device_kernelINS_4gemm6kernel13GemmUniversalIN4cute5tupleIJiiiiEEENS1_10collective13CollectiveMmaINS1_35MainloopSm100TmaUmmaWarpSpecializedILi5ELi2ELi4ENS5_IJNS4_1CILi8EEENSA_ILi1EEESC_EEEEENS5_IJNSA_ILi128EEESF_NSA_ILi64EEEEEENS_6half_tENS5_IJlSC_lEEESI_NS5_IJSC_llEEENS4_8TiledMMAINS4_8MMA_AtomIJNS4_26SM100_MMA_F16BF16_2x1SM_SSISI_SI_fLi128ELi128ELNS4_4UMMA5MajorE0ELSP_1ELNSO_7ScaleInE0ELSQ_0EEEEEENS4_6LayoutINS5_IJSC_SC_SC_EEENS5_IJNSA_ILi0EEESV_SV_EEEEENS5_IJNS4_10UnderscoreESY_SY_EEEEENS4_18SM100_TMA_2SM_LOADENS4_14ComposedLayoutINS4_7SwizzleILi3ELi4ELi3EEENS4_18smem_ptr_flag_bitsILi16EEENST_INS5_IJSB_SG_EEENS5_IJSG_SC_EEEEEEEvNS4_8identityENS4_28SM100_TMA_2SM_LOAD_MULTICASTENS12_IS14_S16_NST_INS5_IJSG_SB_EEENS5_IJSC_SG_EEEEEEEvS1B_EENS_8epilogue10collective18CollectiveEpilogueINS1I_23Sm100TmaWarpSpecializedILi4ELi2ELi16ELb1ELb0EEEJNS5_IJSG_SF_SG_EEENS5_IJNST_ISG_SC_EENST_INS5_IJNSA_ILi16EEENSA_ILi2EEEEEES1E_EEEEESI_SJ_SI_SJ_NS1I_6fusion15FusionCallbacksIS1M_NS1U_17LinearCombinationISI_fSI_fLNS_15FloatRoundStyleE2EEES1N_S1T_JEEENS4_5SM1004TMEM4LOAD26SM100_TMEM_LOAD_32dp32b16xENS4_13SM90_TMA_LOADENS12_INS13_ILi1ELi4ELi3EEES16_NST_INS5_IJSB_S1P_EEENS5_IJS1P_SC_EEEEEEENS4_39AutoVectorizingCopyWithAssumedAlignmentILi128EEENS4_14SM90_TMA_STOREES29_S2B_S2B_EEEvvEEEEvNT_6ParamsE,"ax",@progbits
	.align	128
.text._ZN7cutlass13device_kernelINS_4gemm6kernel13GemmUniversalIN4cute5tupleIJiiiiEEENS1_10collective13CollectiveMmaINS1_35MainloopSm100TmaUmmaWarpSpecializedILi5ELi2ELi4ENS5_IJNS4_1CILi8EEENSA_ILi1EEESC_EEEEENS5_IJNSA_ILi128EEESF_NSA_ILi64EEEEEENS_6half_tENS5_IJlSC_lEEESI_NS5_IJSC_llEEENS4_8TiledMMAINS4_8MMA_AtomIJNS4_26SM100_MMA_F16BF16_2x1SM_SSISI_SI_fLi128ELi128ELNS4_4UMMA5MajorE0ELSP_1ELNSO_7ScaleInE0ELSQ_0EEEEEENS4_6LayoutINS5_IJSC_SC_SC_EEENS5_IJNSA_ILi0EEESV_SV_EEEEENS5_IJNS4_10UnderscoreESY_SY_EEEEENS4_18SM100_TMA_2SM_LOADENS4_14ComposedLayoutINS4_7SwizzleILi3ELi4ELi3EEENS4_18smem_ptr_flag_bitsILi16EEENST_INS5_IJSB_SG_EEENS5_IJSG_SC_EEEEEEEvNS4_8identityENS4_28SM100_TMA_2SM_LOAD_MULTICASTENS12_IS14_S16_NST_INS5_IJSG_SB_EEENS5_IJSC_SG_EEEEEEEvS1B_EENS_8epilogue10collective18CollectiveEpilogueINS1I_23Sm100TmaWarpSpecializedILi4ELi2ELi16ELb1ELb0EEEJNS5_IJSG_SF_SG_EEENS5_IJNST_ISG_SC_EENST_INS5_IJNSA_ILi16EEENSA_ILi2EEEEEES1E_EEEEESI_SJ_SI_SJ_NS1I_6fusion15FusionCallbacksIS1M_NS1U_17LinearCombinationISI_fSI_fLNS_15FloatRoundStyleE2EEES1N_S1T_JEEENS4_5SM1004TMEM4LOAD26SM100_TMEM_LOAD_32dp32b16xENS4_13SM90_TMA_LOADENS12_INS13_ILi1ELi4ELi3EEES16_NST_INS5_IJSB_S1P_EEENS5_IJS1P_SC_EEEEEEENS4_39AutoVectorizingCopyWithAssumedAlignmentILi128EEENS4_14SM90_TMA_STOREES29_S2B_S2B_EEEvvEEEEvNT_6ParamsE:
        .type           _ZN7cutlass13device_kernelINS_4gemm6kernel13GemmUniversalIN4cute5tupleIJiiiiEEENS1_10collective13CollectiveMmaINS1_35MainloopSm100TmaUmmaWarpSpecializedILi5ELi2ELi4ENS5_IJNS4_1CILi8EEENSA_ILi1EEESC_EEEEENS5_IJNSA_ILi128EEESF_NSA_ILi64EEEEEENS_6half_tENS5_IJlSC_lEEESI_NS5_IJSC_llEEENS4_8TiledMMAINS4_8MMA_AtomIJNS4_26SM100_MMA_F16BF16_2x1SM_SSISI_SI_fLi128ELi128ELNS4_4UMMA5MajorE0ELSP_1ELNSO_7ScaleInE0ELSQ_0EEEEEENS4_6LayoutINS5_IJSC_SC_SC_EEENS5_IJNSA_ILi0EEESV_SV_EEEEENS5_IJNS4_10UnderscoreESY_SY_EEEEENS4_18SM100_TMA_2SM_LOADENS4_14ComposedLayoutINS4_7SwizzleILi3ELi4ELi3EEENS4_18smem_ptr_flag_bitsILi16EEENST_INS5_IJSB_SG_EEENS5_IJSG_SC_EEEEEEEvNS4_8identityENS4_28SM100_TMA_2SM_LOAD_MULTICASTENS12_IS14_S16_NST_INS5_IJSG_SB_EEENS5_IJSC_SG_EEEEEEEvS1B_EENS_8epilogue10collective18CollectiveEpilogueINS1I_23Sm100TmaWarpSpecializedILi4ELi2ELi16ELb1ELb0EEEJNS5_IJSG_SF_SG_EEENS5_IJNST_ISG_SC_EENST_INS5_IJNSA_ILi16EEENSA_ILi2EEEEEES1E_EEEEESI_SJ_SI_SJ_NS1I_6fusion15FusionCallbacksIS1M_NS1U_17LinearCombinationISI_fSI_fLNS_15FloatRoundStyleE2EEES1N_S1T_JEEENS4_5SM1004TMEM4LOAD26SM100_TMEM_LOAD_32dp32b16xENS4_13SM90_TMA_LOADENS12_INS13_ILi1ELi4ELi3EEES16_NST_INS5_IJSB_S1P_EEENS5_IJS1P_SC_EEEEEEENS4_39AutoVectorizingCopyWithAssumedAlignmentILi128EEENS4_14SM90_TMA_STOREES29_S2B_S2B_EEEvvEEEEvNT_6ParamsE,@function
        .size           _ZN7cutlass13device_kernelINS_4gemm6kernel13GemmUniversalIN4cute5tupleIJiiiiEEENS1_10collective13CollectiveMmaINS1_35MainloopSm100TmaUmmaWarpSpecializedILi5ELi2ELi4ENS5_IJNS4_1CILi8EEENSA_ILi1EEESC_EEEEENS5_IJNSA_ILi128EEESF_NSA_ILi64EEEEEENS_6half_tENS5_IJlSC_lEEESI_NS5_IJSC_llEEENS4_8TiledMMAINS4_8MMA_AtomIJNS4_26SM100_MMA_F16BF16_2x1SM_SSISI_SI_fLi128ELi128ELNS4_4UMMA5MajorE0ELSP_1ELNSO_7ScaleInE0ELSQ_0EEEEEENS4_6LayoutINS5_IJSC_SC_SC_EEENS5_IJNSA_ILi0EEESV_SV_EEEEENS5_IJNS4_10UnderscoreESY_SY_EEEEENS4_18SM100_TMA_2SM_LOADENS4_14ComposedLayoutINS4_7SwizzleILi3ELi4ELi3EEENS4_18smem_ptr_flag_bitsILi16EEENST_INS5_IJSB_SG_EEENS5_IJSG_SC_EEEEEEEvNS4_8identityENS4_28SM100_TMA_2SM_LOAD_MULTICASTENS12_IS14_S16_NST_INS5_IJSG_SB_EEENS5_IJSC_SG_EEEEEEEvS1B_EENS_8epilogue10collective18CollectiveEpilogueINS1I_23Sm100TmaWarpSpecializedILi4ELi2ELi16ELb1ELb0EEEJNS5_IJSG_SF_SG_EEENS5_IJNST_ISG_SC_EENST_INS5_IJNSA_ILi16EEENSA_ILi2EEEEEES1E_EEEEESI_SJ_SI_SJ_NS1I_6fusion15FusionCallbacksIS1M_NS1U_17LinearCombinationISI_fSI_fLNS_15FloatRoundStyleE2EEES1N_S1T_JEEENS4_5SM1004TMEM4LOAD26SM100_TMEM_LOAD_32dp32b16xENS4_13SM90_TMA_LOADENS12_INS13_ILi1ELi4ELi3EEES16_NST_INS5_IJSB_S1P_EEENS5_IJS1P_SC_EEEEEEENS4_39AutoVectorizingCopyWithAssumedAlignmentILi128EEENS4_14SM90_TMA_STOREES29_S2B_S2B_EEEvvEEEEvNT_6ParamsE,(.L_x_200 - _ZN7cutlass13device_kernelINS_4gemm6kernel13GemmUniversalIN4cute5tupleIJiiiiEEENS1_10collective13CollectiveMmaINS1_35MainloopSm100TmaUmmaWarpSpecializedILi5ELi2ELi4ENS5_IJNS4_1CILi8EEENSA_ILi1EEESC_EEEEENS5_IJNSA_ILi128EEESF_NSA_ILi64EEEEEENS_6half_tENS5_IJlSC_lEEESI_NS5_IJSC_llEEENS4_8TiledMMAINS4_8MMA_AtomIJNS4_26SM100_MMA_F16BF16_2x1SM_SSISI_SI_fLi128ELi128ELNS4_4UMMA5MajorE0ELSP_1ELNSO_7ScaleInE0ELSQ_0EEEEEENS4_6LayoutINS5_IJSC_SC_SC_EEENS5_IJNSA_ILi0EEESV_SV_EEEEENS5_IJNS4_10UnderscoreESY_SY_EEEEENS4_18SM100_TMA_2SM_LOADENS4_14ComposedLayoutINS4_7SwizzleILi3ELi4ELi3EEENS4_18smem_ptr_flag_bitsILi16EEENST_INS5_IJSB_SG_EEENS5_IJSG_SC_EEEEEEEvNS4_8identityENS4_28SM100_TMA_2SM_LOAD_MULTICASTENS12_IS14_S16_NST_INS5_IJSG_SB_EEENS5_IJSC_SG_EEEEEEEvS1B_EENS_8epilogue10collective18CollectiveEpilogueINS1I_23Sm100TmaWarpSpecializedILi4ELi2ELi16ELb1ELb0EEEJNS5_IJSG_SF_SG_EEENS5_IJNST_ISG_SC_EENST_INS5_IJNSA_ILi16EEENSA_ILi2EEEEEES1E_EEEEESI_SJ_SI_SJ_NS1I_6fusion15FusionCallbacksIS1M_NS1U_17LinearCombinationISI_fSI_fLNS_15FloatRoundStyleE2EEES1N_S1T_JEEENS4_5SM1004TMEM4LOAD26SM100_TMEM_LOAD_32dp32b16xENS4_13SM90_TMA_LOADENS12_INS13_ILi1ELi4ELi3EEES16_NST_INS5_IJSB_S1P_EEENS5_IJS1P_SC_EEEEEEENS4_39AutoVectorizingCopyWithAssumedAlignmentILi128EEENS4_14SM90_TMA_STOREES29_S2B_S2B_EEEvvEEEEvNT_6ParamsE)
        .other          _ZN7cutlass13device_kernelINS_4gemm6kernel13GemmUniversalIN4cute5tupleIJiiiiEEENS1_10collective13CollectiveMmaINS1_35MainloopSm100TmaUmmaWarpSpecializedILi5ELi2ELi4ENS5_IJNS4_1CILi8EEENSA_ILi1EEESC_EEEEENS5_IJNSA_ILi128EEESF_NSA_ILi64EEEEEENS_6half_tENS5_IJlSC_lEEESI_NS5_IJSC_llEEENS4_8TiledMMAINS4_8MMA_AtomIJNS4_26SM100_MMA_F16BF16_2x1SM_SSISI_SI_fLi128ELi128ELNS4_4UMMA5MajorE0ELSP_1ELNSO_7ScaleInE0ELSQ_0EEEEEENS4_6LayoutINS5_IJSC_SC_SC_EEENS5_IJNSA_ILi0EEESV_SV_EEEEENS5_IJNS4_10UnderscoreESY_SY_EEEEENS4_18SM100_TMA_2SM_LOADENS4_14ComposedLayoutINS4_7SwizzleILi3ELi4ELi3EEENS4_18smem_ptr_flag_bitsILi16EEENST_INS5_IJSB_SG_EEENS5_IJSG_SC_EEEEEEEvNS4_8identityENS4_28SM100_TMA_2SM_LOAD_MULTICASTENS12_IS14_S16_NST_INS5_IJSG_SB_EEENS5_IJSC_SG_EEEEEEEvS1B_EENS_8epilogue10collective18CollectiveEpilogueINS1I_23Sm100TmaWarpSpecializedILi4ELi2ELi16ELb1ELb0EEEJNS5_IJSG_SF_SG_EEENS5_IJNST_ISG_SC_EENST_INS5_IJNSA_ILi16EEENSA_ILi2EEEEEES1E_EEEEESI_SJ_SI_SJ_NS1I_6fusion15FusionCallbacksIS1M_NS1U_17LinearCombinationISI_fSI_fLNS_15FloatRoundStyleE2EEES1N_S1T_JEEENS4_5SM1004TMEM4LOAD26SM100_TMEM_LOAD_32dp32b16xENS4_13SM90_TMA_LOADENS12_INS13_ILi1ELi4ELi3EEES16_NST_INS5_IJSB_S1P_EEENS5_IJS1P_SC_EEEEEEENS4_39AutoVectorizingCopyWithAssumedAlignmentILi128EEENS4_14SM90_TMA_STOREES29_S2B_S2B_EEEvvEEEEvNT_6ParamsE,@"STO_CUDA_ENTRY STV_DEFAULT"
_ZN7cutlass13device_kernelINS_4gemm6kernel13GemmUniversalIN4cute5tupleIJiiiiEEENS1_10collective13CollectiveMmaINS1_35MainloopSm100TmaUmmaWarpSpecializedILi5ELi2ELi4ENS5_IJNS4_1CILi8EEENSA_ILi1EEESC_EEEEENS5_IJNSA_ILi128EEESF_NSA_ILi64EEEEEENS_6half_tENS5_IJlSC_lEEESI_NS5_IJSC_llEEENS4_8TiledMMAINS4_8MMA_AtomIJNS4_26SM100_MMA_F16BF16_2x1SM_SSISI_SI_fLi128ELi128ELNS4_4UMMA5MajorE0ELSP_1ELNSO_7ScaleInE0ELSQ_0EEEEEENS4_6LayoutINS5_IJSC_SC_SC_EEENS5_IJNSA_ILi0EEESV_SV_EEEEENS5_IJNS4_10UnderscoreESY_SY_EEEEENS4_18SM100_TMA_2SM_LOADENS4_14ComposedLayoutINS4_7SwizzleILi3ELi4ELi3EEENS4_18smem_ptr_flag_bitsILi16EEENST_INS5_IJSB_SG_EEENS5_IJSG_SC_EEEEEEEvNS4_8identityENS4_28SM100_TMA_2SM_LOAD_MULTICASTENS12_IS14_S16_NST_INS5_IJSG_SB_EEENS5_IJSC_SG_EEEEEEEvS1B_EENS_8epilogue10collective18CollectiveEpilogueINS1I_23Sm100TmaWarpSpecializedILi4ELi2ELi16ELb1ELb0EEEJNS5_IJSG_SF_SG_EEENS5_IJNST_ISG_SC_EENST_INS5_IJNSA_ILi16EEENSA_ILi2EEEEEES1E_EEEEESI_SJ_SI_SJ_NS1I_6fusion15FusionCallbacksIS1M_NS1U_17LinearCombinationISI_fSI_fLNS_15FloatRoundStyleE2EEES1N_S1T_JEEENS4_5SM1004TMEM4LOAD26SM100_TMEM_LOAD_32dp32b16xENS4_13SM90_TMA_LOADENS12_INS13_ILi1ELi4ELi3EEES16_NST_INS5_IJSB_S1P_EEENS5_IJS1P_SC_EEEEEEENS4_39AutoVectorizingCopyWithAssumedAlignmentILi128EEENS4_14SM90_TMA_STOREES29_S2B_S2B_EEEvvEEEEvNT_6ParamsE:
[----:B------:R-:W1:Y:S01]  /*0000*/  LDC R1, c[0x0][0x37c] ;  /* 0x0000df00ff017b82 */ /* 0x000e620000000800 */
[----:B------:R-:W2:Y:S01]  /*0010*/  S2R R72, SR_TID.X ;  /* 0x0000000000487919 */ /* 0x000ea20000002100 */
[----:B------:R-:W3:Y:S06]  /*0020*/  LDCU.64 UR4, c[0x0][0x890] ;  /* 0x00011200ff0477ac */ /* 0x000eec0008000a00 */
[----:B------:R-:W4:Y:S01]  /*0030*/  S2UR UR37, SR_CgaCtaId ;  /* 0x00000000002579c3 */ /* 0x000f220000008800 */
[----:B------:R-:W-:Y:S02]  /*0040*/  PRMT R59, RZ, 0x7610, R59 ;  /* 0x00007610ff3b7816 */ /* 0x000fe4000000003b */
[----:B------:R-:W-:Y:S01]  /*0050*/  ELECT P1, URZ, PT ;  /* 0x0000000000ff782f */ /* 0x000fe20003820000 */
[----:B------:R-:W1:Y:S01]  /*0060*/  LDCU.64 UR46, c[0x0][0x358] ;  /* 0x00006b00ff2e77ac */ /* 0x000e620008000a00 */
[----:B---3--:R-:W-:-:S04]  /*0070*/  UISETP.NE.U32.AND UP0, UPT, UR4, URZ, UPT ;  /* 0x000000ff0400728c */ /* 0x008fc8000bf05070 */
[----:B------:R-:W-:Y:S02]  /*0080*/  UISETP.NE.AND.EX UP0, UPT, UR5, URZ, UPT, UP0 ;  /* 0x000000ff0500728c */ /* 0x000fe4000bf05300 */
[----:B----4-:R-:W-:Y:S02]  /*0090*/  ULOP3.LUT UR9, UR37, 0x1, URZ, 0xc0, !UPT ;  /* 0x0000000125097892 */ /* 0x010fe4000f8ec0ff */
[----:B------:R-:W-:Y:S01]  /*00a0*/  ULOP3.LUT UR8, UR37, 0x1, URZ, 0x3c, !UPT ;  /* 0x0000000125087892 */ /* 0x000fe2000f8e3cff */
[----:B--2---:R-:W-:-:S05]  /*00b0*/  SHF.R.U32.HI R66, RZ, 0x5, R72 ;  /* 0x00000005ff427819 */ /* 0x004fca0000011648 */
[----:B------:R-:W2:Y:S02]  /*00c0*/  SHFL.IDX PT, R0, R66, RZ, 0x1f ;  /* 0x00001fff42007589 */ /* 0x000ea400000e0000 */
[----:B--2---:R-:W-:Y:S01]  /*00d0*/  R2UR UR10, R0 ;  /* 0x00000000000a72ca */ /* 0x004fe200000e0000 */
[----:B-1----:R-:W-:-:S14]  /*00e0*/  BRA.U UP0, `(.L_x_0) ;  /* 0x00000001002c7547 */ /* 0x002fdc000b800000 */
[----:B------:R-:W1:Y:S02]  /*00f0*/  LDCU.64 UR6, c[0x0][0x888] ;  /* 0x00011100ff0677ac */ /* 0x000e640008000a00 */
[----:B-1----:R-:W-:-:S04]  /*0100*/  UISETP.NE.U32.AND UP0, UPT, UR6, URZ, UPT ;  /* 0x000000ff0600728c */ /* 0x002fc8000bf05070 */
[----:B------:R-:W-:-:S09]  /*0110*/  UISETP.NE.AND.EX UP0, UPT, UR7, URZ, UPT, UP0 ;  /* 0x000000ff0700728c */ /* 0x000fd2000bf05300 */
[----:B------:R-:W-:Y:S05]  /*0120*/  BRA.U !UP0, `(.L_x_1) ;  /* 0x0000000108107547 */ /* 0x000fea000b800000 */
[----:B------:R-:W1:Y:S02]  /*0130*/  LDC.64 R2, c[0x0][0x888] ;  /* 0x00022200ff027b82 */ /* 0x000e640000000a00 */
[----:B-1----:R1:W5:Y:S01]  /*0140*/  LDG.E R35, desc[UR46][R2.64] ;  /* 0x0000002e02237981 */ /* 0x002362000c1e1900 */
[----:B------:R-:W-:Y:S01]  /*0150*/  HFMA2 R59, -RZ, RZ, 0, 5.9604644775390625e-08 ;  /* 0x00000001ff3b7431 */ /* 0x000fe200000001ff */
[----:B------:R-:W-:Y:S05]  /*0160*/  BRA `(.L_x_0) ;  /* 0x00000000000c7947 */ /* 0x000fea0003800000 */
.L_x_1:
[----:B------:R-:W1:Y:S01]  /*0170*/  LDCU UR6, c[0x0][0x880] ;  /* 0x00011000ff0677ac */ /* 0x000e620008000800 */
[----:B------:R-:W-:Y:S01]  /*0180*/  HFMA2 R59, -RZ, RZ, 0, 5.9604644775390625e-08 ;  /* 0x00000001ff3b7431 */ /* 0x000fe200000001ff */
[----:B-1----:R-:W-:-:S07]  /*0190*/  MOV R35, UR6 ;  /* 0x0000000600237c02 */ /* 0x002fce0008000f00 */
.L_x_0:
[----:B------:R-:W2:Y:S02]  /*01a0*/  LDCU.64 UR6, c[0x0][0x8b0] ;  /* 0x00011600ff0677ac */ /* 0x000ea40008000a00 */
[----:B--2---:R-:W-:-:S04]  /*01b0*/  UISETP.NE.U32.AND UP0, UPT, UR6, URZ, UPT ;  /* 0x000000ff0600728c */ /* 0x004fc8000bf05070 */
[----:B------:R-:W-:-:S09]  /*01c0*/  UISETP.NE.AND.EX UP0, UPT, UR7, URZ, UPT, UP0 ;  /* 0x000000ff0700728c */ /* 0x000fd2000bf05300 */
[----:B------:R-:W-:Y:S05]  /*01d0*/  BRA.U UP0, `(.L_x_2) ;  /* 0x0000000100247547 */ /* 0x000fea000b800000 */
[----:B------:R-:W2:Y:S02]  /*01e0*/  LDCU.64 UR6, c[0x0][0x8a8] ;  /* 0x00011500ff0677ac */ /* 0x000ea40008000a00 */
[----:B--2---:R-:W-:-:S04]  /*01f0*/  UISETP.NE.U32.AND UP0, UPT, UR6, URZ, UPT ;  /* 0x000000ff0600728c */ /* 0x004fc8000bf05070 */
[----:B------:R-:W-:-:S09]  /*0200*/  UISETP.NE.AND.EX UP0, UPT, UR7, URZ, UPT, UP0 ;  /* 0x000000ff0700728c */ /* 0x000fd2000bf05300 */
[----:B------:R-:W-:Y:S05]  /*0210*/  BRA.U !UP0, `(.L_x_3) ;  /* 0x00000001080c7547 */ /* 0x000fea000b800000 */
[----:B------:R-:W2:Y:S02]  /*0220*/  LDC.64 R32, c[0x0][0x8a8] ;  /* 0x00022a00ff207b82 */ /* 0x000ea40000000a00 */
[----:B--2---:R2:W5:Y:S01]  /*0230*/  LDG.E R32, desc[UR46][R32.64] ;  /* 0x0000002e20207981 */ /* 0x004562000c1e1900 */
[----:B------:R-:W-:Y:S05]  /*0240*/  BRA `(.L_x_2) ;  /* 0x0000000000087947 */ /* 0x000fea0003800000 */
.L_x_3:
[----:B------:R-:W2:Y:S02]  /*0250*/  LDCU UR6, c[0x0][0x8a0] ;  /* 0x00011400ff0677ac */ /* 0x000ea40008000800 */
[----:B--2---:R-:W-:Y:S02]  /*0260*/  MOV R32, UR6 ;  /* 0x0000000600207c02 */ /* 0x004fe40008000f00 */
.L_x_2:
[----:B------:R-:W-:Y:S01]  /*0270*/  IMAD.U32 R0, RZ, RZ, UR10 ;  /* 0x0000000aff007e24 */ /* 0x000fe2000f8e00ff */
[----:B------:R-:W-:Y:S04]  /*0280*/  BSSY.RECONVERGENT B0, `(.L_x_4) ;  /* 0x000000c000007945 */ /* 0x000fe80003800200 */
[C---:B------:R-:W-:Y:S02]  /*0290*/  ISETP.NE.OR P2, PT, R0.reuse, 0x1, !P1 ;  /* 0x000000010000780c */ /* 0x040fe40004f45670 */
[----:B------:R-:W-:-:S11]  /*02a0*/  ISETP.NE.OR P0, PT, R0, 0x3, !P1 ;  /* 0x000000030000780c */ /* 0x000fd60004f05670 */
[----:B------:R-:W-:Y:S05]  /*02b0*/  @P2 BRA `(.L_x_5) ;  /* 0x0000000000202947 */ /* 0x000fea0003800000 */
[----:B------:R-:W3:Y:S02]  /*02c0*/  LDCU.64 UR6, c[0x0][0x348] ;  /* 0x00006900ff0677ac */ /* 0x000ee40008000a00 */
[----:B---3--:R-:W-:Y:S02]  /*02d0*/  UIADD3 UR12, UP1, UPT, UR6, 0x80, URZ ;  /* 0x00000080060c7890 */ /* 0x008fe4000ff3e0ff */
[----:B------:R-:W-:Y:S02]  /*02e0*/  UIADD3 UR6, UP0, UPT, UR6, 0x180, URZ ;  /* 0x0000018006067890 */ /* 0x000fe4000ff1e0ff */
[----:B------:R-:W-:Y:S02]  /*02f0*/  UIADD3.X UR13, UPT, UPT, URZ, UR7, URZ, UP1, !UPT ;  /* 0x00000007ff0d7290 */ /* 0x000fe40008ffe4ff */
[----:B------:R-:W-:-:S07]  /*0300*/  UIADD3.X UR7, UPT, UPT, URZ, UR7, URZ, UP0, !UPT ;  /* 0x00000007ff077290 */ /* 0x000fce00087fe4ff */
[----:B------:R3:W-:Y:S02]  /*0310*/  UTMACCTL.PF [UR12] ;  /* 0x000000000c0079b9 */ /* 0x0007e40008040000 */
[----:B------:R3:W-:Y:S02]  /*0320*/  UTMACCTL.PF [UR6] ;  /* 0x00000000060079b9 */ /* 0x0007e40008040000 */
[----:B---3--:R-:W-:Y:S01]  /*0330*/  NOP ;  /* 0x0000000000007918 */ /* 0x008fe20000000000 */
.L_x_5:
[----:B------:R-:W-:Y:S05]  /*0340*/  BSYNC.RECONVERGENT B0 ;  /* 0x0000000000007941 */ /* 0x000fea0003800200 */
.L_x_4:
[----:B------:R-:W-:Y:S04]  /*0350*/  BSSY.RECONVERGENT B0, `(.L_x_6) ;  /* 0x000000a000007945 */ /* 0x000fe80003800200 */
        /* <DEDUP_REMOVED lines=9> */
.L_x_7:
[----:B------:R-:W-:Y:S05]  /*03f0*/  BSYNC.RECONVERGENT B0 ;  /* 0x0000000000007941 */ /* 0x000fea0003800200 */
.L_x_6:
[----:B------:R-:W3:Y:S01]  /*0400*/  LDCU.64 UR6, c[0x0][0x888] ;  /* 0x00011100ff0677ac */ /* 0x000ee20008000a00 */
[----:B------:R-:W-:Y:S02]  /*0410*/  UISETP.EQ.U32.AND UP0, UPT, UR4, URZ, UPT ;  /* 0x000000ff0400728c */ /* 0x000fe4000bf02070 */
[----:B------:R-:W-:Y:S02]  /*0420*/  UPLOP3.LUT UP5, UPT, UPT, UPT, UPT, 0x80, 0x8 ;  /* 0x000000000008789c */ /* 0x000fe40003faf070 */
[----:B---3--:R-:W-:-:S04]  /*0430*/  UISETP.NE.U32.AND UP1, UPT, UR6, URZ, UPT ;  /* 0x000000ff0600728c */ /* 0x008fc8000bf25070 */
[----:B------:R-:W-:-:S04]  /*0440*/  UISETP.NE.AND.EX UP1, UPT, UR7, URZ, UPT, UP1 ;  /* 0x000000ff0700728c */ /* 0x000fc8000bf25310 */
[----:B------:R-:W-:-:S04]  /*0450*/  UISETP.EQ.OR.EX UP2, UPT, UR5, URZ, !UP1, UP0 ;  /* 0x000000ff0500728c */ /* 0x000fc8000cf42700 */
[----:B------:R-:W-:-:S05]  /*0460*/  UP2UR UR50, UPR, URZ, 0x4 ;  /* 0x00000004ff327883 */ /* 0x000fca0008000000 */
[----:B------:R-:W-:Y:S07]  /*0470*/  BRA.U !UP2, `(.L_x_8) ;  /* 0x000000010a207547 */ /* 0x000fee000b800000 */
[----:B------:R-:W-:Y:S01]  /*0480*/  UISETP.NE.U32.AND UP2, UPT, UR4, URZ, UPT ;  /* 0x000000ff0400728c */ /* 0x000fe2000bf45070 */
[----:B-----5:R-:W-:Y:S01]  /*0490*/  FSETP.NEU.AND P0, PT, R35, RZ, PT ;  /* 0x000000ff2300720b */ /* 0x020fe20003f0d000 */
[----:B------:R-:W-:Y:S02]  /*04a0*/  USEL UR4, URZ, 0xffffffff, UP1 ;  /* 0xffffffffff047887 */ /* 0x000fe40008800000 */
[----:B------:R-:W-:-:S10]  /*04b0*/  UISETP.NE.AND.EX UP2, UPT, UR5, URZ, UPT, UP2 ;  /* 0x000000ff0500728c */ /* 0x000fd4000bf45320 */
[----:B------:R-:W-:Y:S01]  /*04c0*/  VOTEU.ANY UP0, P0 ;  /* 0x0000000000ff7886 */ /* 0x000fe20000000100 */
[----:B------:R-:W-:-:S04]  /*04d0*/  @!UP2 USEL UR4, URZ, 0xffffffff, UP0 ;  /* 0xffffffffff04a887 */ /* 0x000fc80008000000 */
[----:B------:R-:W-:-:S04]  /*04e0*/  ULOP3.LUT UR4, UR4, 0x1, URZ, 0xc0, !UPT ;  /* 0x0000000104047892 */ /* 0x000fc8000f8ec0ff */
[----:B------:R-:W-:-:S11]  /*04f0*/  UISETP.NE.U32.AND UP5, UPT, UR4, 0x1, UPT ;  /* 0x000000010400788c */ /* 0x000fd6000bfa5070 */
.L_x_8:
[----:B------:R-:W3:Y:S01]  /*0500*/  SHFL.IDX PT, R0, R66, RZ, 0x1f ;  /* 0x00001fff42007589 */ /* 0x000ee200000e0000 */
[----:B------:R-:W-:-:S04]  /*0510*/  UISETP.NE.AND UP0, UPT, UR10, 0x2, UPT ;  /* 0x000000020a00788c */ /* 0x000fc8000bf05270 */
[----:B------:R-:W-:Y:S02]  /*0520*/  UISETP.EQ.AND UP2, UPT, UR9, URZ, !UP0 ;  /* 0x000000ff0900728c */ /* 0x000fe4000c742270 */
[----:B------:R-:W-:-:S04]  /*0530*/  USEL UR6, URZ, 0x1, UP0 ;  /* 0x00000001ff067887 */ /* 0x000fc80008000000 */
[----:B------:R-:W-:Y:S02]  /*0540*/  PLOP3.LUT P5, PT, P1, PT, UP2, 0x80, 0x8 ;  /* 0x000000000008781c */ /* 0x000fe40000faf028 */
[----:B---3--:R-:W-:-:S13]  /*0550*/  ISETP.NE.AND P0, PT, R0, RZ, PT ;  /* 0x000000ff0000720c */ /* 0x008fda0003f05270 */
[----:B------:R-:W-:Y:S05]  /*0560*/  @P0 BRA `(.L_x_9) ;  /* 0x00000000005c0947 */ /* 0x000fea0003800000 */
[----:B------:R-:W-:Y:S01]  /*0570*/  UMOV UR7, 0x400 ;  /* 0x0000040000077882 */ /* 0x000fe20000000000 */
[----:B------:R-:W-:Y:S01]  /*0580*/  UMOV UR5, 0x1 ;  /* 0x0000000100057882 */ /* 0x000fe20000000000 */
[----:B------:R-:W-:Y:S01]  /*0590*/  UMOV UR4, 0x4 ;  /* 0x0000000400047882 */ /* 0x000fe20000000000 */
[----:B------:R-:W-:Y:S02]  /*05a0*/  ULEA UR7, UR37, UR7, 0x18 ;  /* 0x0000000725077291 */ /* 0x000fe4000f8ec0ff */
[----:B------:R-:W-:-:S04]  /*05b0*/  UIADD3 UR12, UPT, UPT, -UR5, 0x100000, URZ ;  /* 0x00100000050c7890 */ /* 0x000fc8000fffe1ff */
[----:B------:R-:W-:Y:S02]  /*05c0*/  USHF.L.U32 UR13, UR12, 0xb, URZ ;  /* 0x0000000b0c0d7899 */ /* 0x000fe400080006ff */
[----:B------:R-:W-:Y:S02]  /*05d0*/  USHF.L.U32 UR12, UR12, 0x1, URZ ;  /* 0x000000010c0c7899 */ /* 0x000fe400080006ff */
[----:B------:R-:W-:-:S04]  /*05e0*/  UIADD3 UR4, UPT, UPT, -UR4, 0x100000, URZ ;  /* 0x0010000004047890 */ /* 0x000fc8000fffe1ff */
[----:B------:R-:W-:Y:S02]  /*05f0*/  USHF.L.U32 UR5, UR4, 0xb, URZ ;  /* 0x0000000b04057899 */ /* 0x000fe400080006ff */
[----:B------:R-:W-:Y:S01]  /*0600*/  USHF.L.U32 UR4, UR4, 0x1, URZ ;  /* 0x0000000104047899 */ /* 0x000fe200080006ff */
[----:B------:R-:W-:Y:S01]  /*0610*/  ELECT P0, URZ, PT ;  /* 0x0000000000ff782f */ /* 0x000fe20003800000 */
[----:B------:R-:W3:Y:S02]  /*0620*/  FENCE.VIEW.ASYNC.S ;  /* 0x00000000000073c6 */ /* 0x000ee40000000000 */
[----:B---3--:R3:W4:Y:S08]  /*0630*/  SYNCS.EXCH.64 URZ, [UR7], UR12 ;  /* 0x0000000c07ff75b2 */ /* 0x0087300008000100 */
[----:B------:R3:W1:Y:S01]  /*0640*/  SYNCS.EXCH.64 URZ, [UR7+0x28], UR4 ;  /* 0x0000280407ff75b2 */ /* 0x0006620008000100 */
        /* <DEDUP_REMOVED lines=8> */
[----:B------:R-:W-:Y:S01]  /*06d0*/  NOP ;  /* 0x0000000000007918 */ /* 0x000fe20000000000 */
.L_x_9:
[----:B------:R-:W2:Y:S01]  /*06e0*/  SHFL.IDX PT, R0, R66, RZ, 0x1f ;  /* 0x00001fff42007589 */ /* 0x000ea200000e0000 */
[----:B------:R-:W-:Y:S01]  /*06f0*/  NOP ;  /* 0x0000000000007918 */ /* 0x000fe20000000000 */
[----:B--2---:R-:W-:-:S13]  /*0700*/  ISETP.NE.AND P0, PT, R0, 0x1, PT ;  /* 0x000000010000780c */ /* 0x004fda0003f05270 */
[----:B------:R-:W-:Y:S05]  /*0710*/  @P0 BRA `(.L_x_10) ;  /* 0x0000000000540947 */ /* 0x000fea0003800000 */
[----:B---3--:R-:W-:Y:S01]  /*0720*/  UMOV UR7, 0x400 ;  /* 0x0000040000077882 */ /* 0x008fe20000000000 */
        /* <DEDUP_REMOVED lines=10> */
[----:B------:R-:W2:Y:S02]  /*07d0*/  FENCE.VIEW.ASYNC.S ;  /* 0x00000000000073c6 */ /* 0x000ea40000000000 */
[----:B--2---:R2:W3:Y:S08]  /*07e0*/  SYNCS.EXCH.64 URZ, [UR7+0x50], UR12 ;  /* 0x0000500c07ff75b2 */ /* 0x0044f00008000100 */
        /* <DEDUP_REMOVED lines=8> */
.L_x_10:
[----:B------:R-:W4:Y:S01]  /*0870*/  SHFL.IDX PT, R0, R66, RZ, 0x1f ;  /* 0x00001fff42007589 */ /* 0x000f2200000e0000 */
[----:B------:R-:W-:Y:S01]  /*0880*/  NOP ;  /* 0x0000000000007918 */ /* 0x000fe20000000000 */
[----:B----4-:R-:W-:-:S13]  /*0890*/  ISETP.NE.AND P0, PT, R0, 0x3, PT ;  /* 0x000000030000780c */ /* 0x010fda0003f05270 */
[----:B------:R-:W-:Y:S05]  /*08a0*/  @P0 BRA `(.L_x_11) ;  /* 0x00000000002c0947 */ /* 0x000fea0003800000 */
[----:B--23--:R-:W-:Y:S01]  /*08b0*/  UMOV UR5, 0x400 ;  /* 0x0000040000057882 */ /* 0x00cfe20000000000 */
[----:B------:R-:W-:Y:S01]  /*08c0*/  UMOV UR4, 0x20 ;  /* 0x0000002000047882 */ /* 0x000fe20000000000 */
[----:B------:R-:W-:Y:S02]  /*08d0*/  ULEA UR5, UR37, UR5, 0x18 ;  /* 0x0000000525057291 */ /* 0x000fe4000f8ec0ff */
[----:B------:R-:W-:-:S04]  /*08e0*/  UIADD3 UR12, UPT, UPT, -UR4, 0x100000, URZ ;  /* 0x00100000040c7890 */ /* 0x000fc8000fffe1ff */
[----:B------:R-:W-:Y:S02]  /*08f0*/  USHF.L.U32 UR13, UR12, 0xb, URZ ;  /* 0x0000000b0c0d7899 */ /* 0x000fe400080006ff */
[----:B------:R-:W-:Y:S01]  /*0900*/  USHF.L.U32 UR12, UR12, 0x1, URZ ;  /* 0x000000010c0c7899 */ /* 0x000fe200080006ff */
[----:B------:R-:W-:Y:S01]  /*0910*/  ELECT P0, URZ, PT ;  /* 0x0000000000ff782f */ /* 0x000fe20003800000 */
[----:B------:R-:W2:Y:S10]  /*0920*/  FENCE.VIEW.ASYNC.S ;  /* 0x00000000000073c6 */ /* 0x000eb40000000000 */
[----:B--2---:R4:W2:Y:S01]  /*0930*/  SYNCS.EXCH.64 URZ, [UR5+0x90], UR12 ;  /* 0x0000900c05ff75b2 */ /* 0x0048a20008000100 */
[----:B------:R4:W3:Y:S02]  /*0940*/  SYNCS.EXCH.64 URZ, [UR5+0x98], UR12 ;  /* 0x0000980c05ff75b2 */ /* 0x0008e40008000100 */
[----:B----4-:R-:W-:Y:S01]  /*0950*/  NOP ;  /* 0x0000000000007918 */ /* 0x010fe20000000000 */
.L_x_11:
[----:B------:R-:W4:Y:S01]  /*0960*/  SHFL.IDX PT, R0, R66, RZ, 0x1f ;  /* 0x00001fff42007589 */ /* 0x000f2200000e0000 */
[----:B------:R-:W-:Y:S01]  /*0970*/  NOP ;  /* 0x0000000000007918 */ /* 0x000fe20000000000 */
[----:B----4-:R-:W-:-:S13]  /*0980*/  ISETP.NE.AND P0, PT, R0, 0x4, PT ;  /* 0x000000040000780c */ /* 0x010fda0003f05270 */
[----:B------:R-:W-:Y:S05]  /*0990*/  @P0 BRA `(.L_x_12) ;  /* 0x0000000000480947 */ /* 0x000fea0003800000 */
[----:B--23--:R-:W-:Y:S01]  /*09a0*/  UMOV UR7, 0x720 ;  /* 0x0000072000077882 */ /* 0x00cfe20000000000 */
[----:B------:R-:W-:Y:S01]  /*09b0*/  UMOV UR5, 0x400 ;  /* 0x0000040000057882 */ /* 0x000fe20000000000 */
[----:B------:R-:W-:Y:S01]  /*09c0*/  USEL UR7, UR7, 0x620, UP5 ;  /* 0x0000062007077887 */ /* 0x000fe2000a800000 */
        /* <DEDUP_REMOVED lines=10> */
[----:B--2---:R4:W2:Y:S08]  /*0a70*/  SYNCS.EXCH.64 URZ, [UR5+0xa0], UR12 ;  /* 0x0000a00c05ff75b2 */ /* 0x0048b00008000100 */
[----:B------:R4:W3:Y:S01]  /*0a80*/  SYNCS.EXCH.64 URZ, [UR5+0xb0], UR14 ;  /* 0x0000b00e05ff75b2 */ /* 0x0008e20008000100 */
[----:B------:R4:W1:Y:S01]  /*0a90*/  SYNCS.EXCH.64 URZ, [UR5+0xa8], UR12 ;  /* 0x0000a80c05ff75b2 */ /* 0x0008620008000100 */
[----:B------:R4:W1:Y:S02]  /*0aa0*/  SYNCS.EXCH.64 URZ, [UR5+0xb8], UR14 ;  /* 0x0000b80e05ff75b2 */ /* 0x0008640008000100 */
[----:B----4-:R-:W-:Y:S01]  /*0ab0*/  NOP ;  /* 0x0000000000007918 */ /* 0x010fe20000000000 */
.L_x_12:
[----:B------:R-:W4:Y:S01]  /*0ac0*/  SHFL.IDX PT, R0, R66, RZ, 0x1f ;  /* 0x00001fff42007589 */ /* 0x000f2200000e0000 */
[----:B------:R-:W-:Y:S01]  /*0ad0*/  NOP ;  /* 0x0000000000007918 */ /* 0x000fe20000000000 */
[----:B----4-:R-:W-:-:S13]  /*0ae0*/  ISETP.NE.AND P0, PT, R0, 0x5, PT ;  /* 0x000000050000780c */ /* 0x010fda0003f05270 */
[----:B------:R-:W-:Y:S05]  /*0af0*/  @P0 BRA `(.L_x_13) ;  /* 0x0000000000540947 */ /* 0x000fea0003800000 */
[----:B--23--:R-:W-:Y:S01]  /*0b00*/  UMOV UR7, 0x400 ;  /* 0x0000040000077882 */ /* 0x00cfe20000000000 */
        /* <DEDUP_REMOVED lines=14> */
[----:B------:R4:W1:Y:S01]  /*0bf0*/  SYNCS.EXCH.64 URZ, [UR7+0xe8], UR4 ;  /* 0x0000e80407ff75b2 */ /* 0x0008620008000100 */
[----:B------:R4:W1:Y:S01]  /*0c00*/  SYNCS.EXCH.64 URZ, [UR7+0xd0], UR12 ;  /* 0x0000d00c07ff75b2 */ /* 0x0008620008000100 */
[----:B------:R4:W1:Y:S01]  /*0c10*/  SYNCS.EXCH.64 URZ, [UR7+0xf0], UR4 ;  /* 0x0000f00407ff75b2 */ /* 0x0008620008000100 */
[----:B------:R4:W1:Y:S01]  /*0c20*/  SYNCS.EXCH.64 URZ, [UR7+0xd8], UR12 ;  /* 0x0000d80c07ff75b2 */ /* 0x0008620008000100 */
[----:B------:R4:W1:Y:S02]  /*0c30*/  SYNCS.EXCH.64 URZ, [UR7+0xf8], UR4 ;  /* 0x0000f80407ff75b2 */ /* 0x0008640008000100 */
[----:B----4-:R-:W-:Y:S01]  /*0c40*/  NOP ;  /* 0x0000000000007918 */ /* 0x010fe20000000000 */
.L_x_13:
[----:B------:R-:W4:Y:S01]  /*0c50*/  SHFL.IDX PT, R0, R66, RZ, 0x1f ;  /* 0x00001fff42007589 */ /* 0x000f2200000e0000 */
[----:B------:R-:W-:Y:S01]  /*0c60*/  ISETP.NE.OR P1, PT, RZ, UR10, !P1 ;  /* 0x0000000aff007c0c */ /* 0x000fe2000cf25670 */
        /* <DEDUP_REMOVED lines=12> */
[----:B------:R4:W3:Y:S01]  /*0d30*/  SYNCS.EXCH.64 URZ, [UR5+0x110], UR12 ;  /* 0x0001100c05ff75b2 */ /* 0x0008e20008000100 */
[----:B------:R4:W1:Y:S01]  /*0d40*/  SYNCS.EXCH.64 URZ, [UR5+0x108], UR12 ;  /* 0x0001080c05ff75b2 */ /* 0x0008620008000100 */
[----:B------:R4:W1:Y:S02]  /*0d50*/  SYNCS.EXCH.64 URZ, [UR5+0x118], UR12 ;  /* 0x0001180c05ff75b2 */ /* 0x0008640008000100 */
[----:B----4-:R-:W-:Y:S01]  /*0d60*/  NOP ;  /* 0x0000000000007918 */ /* 0x010fe20000000000 */
.L_x_14:
[----:B------:R-:W-:Y:S01]  /*0d70*/  VOTEU.ALL UP0, P1 ;  /* 0x0000000000ff7886 */ /* 0x000fe20000800000 */
[----:B--23--:R-:W-:Y:S01]  /*0d80*/  UMOV UR12, 0x20 ;  /* 0x00000020000c7882 */ /* 0x00cfe20000000000 */
[----:B------:R-:W2:Y:S01]  /*0d90*/  LDCU UR5, c[0x0][0x36c] ;  /* 0x00006d80ff0577ac */ /* 0x000ea20008000800 */
[----:B------:R-:W-:Y:S01]  /*0da0*/  NOP ;  /* 0x0000000000007918 */ /* 0x000fe20000000000 */
[----:B------:R-:W-:Y:S01]  /*0db0*/  LOP3.LUT R10, R72, 0x1f, RZ, 0xc0, !PT ;  /* 0x0000001f480a7812 */ /* 0x000fe200078ec0ff */
[----:B------:R-:W-:Y:S01]  /*0dc0*/  @!UP0 UMOV UR4, 0x400 ;  /* 0x0000040000048882 */ /* 0x000fe20000000000 */
[----:B------:R-:W-:-:S04]  /*0dd0*/  @!UP0 UIADD3 UR12, UPT, UPT, -UR12, 0x100000, URZ ;  /* 0x001000000c0c8890 */ /* 0x000fc8000fffe1ff */
[----:B------:R-:W-:Y:S02]  /*0de0*/  @!UP0 USHF.L.U32 UR13, UR12, 0xb, URZ ;  /* 0x0000000b0c0d8899 */ /* 0x000fe400080006ff */
[----:B------:R-:W-:Y:S02]  /*0df0*/  @!UP0 USHF.L.U32 UR12, UR12, 0x1, URZ ;  /* 0x000000010c0c8899 */ /* 0x000fe400080006ff */
[----:B------:R-:W-:Y:S01]  /*0e00*/  @!UP0 ULEA UR4, UR37, UR4, 0x18 ;  /* 0x0000000425048291 */ /* 0x000fe2000f8ec0ff */
[----:B------:R-:W-:Y:S01]  /*0e10*/  VOTEU.ALL UP0, P1 ;  /* 0x0000000000ff7886 */ /* 0x000fe20000800000 */
[----:B------:R-:W-:Y:S02]  /*0e20*/  UISETP.NE.AND UP4, UPT, UR10, URZ, UPT ;  /* 0x000000ff0a00728c */ /* 0x000fe4000bf85270 */
[----:B--2---:R-:W-:Y:S01]  /*0e30*/  UISETP.EQ.U32.AND UP2, UPT, UR5, 0x1, UPT ;  /* 0x000000010500788c */ /* 0x004fe2000bf42070 */
[----:B------:R-:W2:Y:S07]  /*0e40*/  FENCE.VIEW.ASYNC.S ;  /* 0x00000000000073c6 */ /* 0x000eae0000000000 */
[----:B--2---:R2:W3:Y:S01]  /*0e50*/  @!UP0 SYNCS.EXCH.64 URZ, [UR4+0x120], UR12 ;  /* 0x0001200c04ff85b2 */ /* 0x0044e20008000100 */
[----:B------:R-:W-:Y:S05]  /*0e60*/  BRA.U !UP2, `(.L_x_15) ;  /* 0x000000010a087547 */ /* 0x000fea000b800000 */
[----:B-1-3--:R-:W-:Y:S01]  /*0e70*/  UCGABAR_ARV ;  /* 0x00000000000079c7 */ /* 0x00afe20008000000 */
[----:B------:R-:W-:Y:S05]  /*0e80*/  BRA `(.L_x_16) ;  /* 0x0000000000047947 */ /* 0x000fea0003800000 */
.L_x_15:
[----:B-1-3--:R-:W-:Y:S01]  /*0e90*/  NOP ;  /* 0x0000000000007918 */ /* 0x00afe20000000000 */
.L_x_16:
[----:B------:R-:W1:Y:S01]  /*0ea0*/  S2R R11, SR_CTAID.X ;  /* 0x00000000000b7919 */ /* 0x000e620000002500 */
[----:B------:R-:W-:-:S05]  /*0eb0*/  CS2R.32 R60, SR_CgaSize ;  /* 0x00000000003c7805 */ /* 0x000fca0000008a00 */
[----:B------:R-:W-:-:S05]  /*0ec0*/  IMAD R60, R60, -0xa0, RZ ;  /* 0xffffff603c3c7824 */ /* 0x000fca00078e02ff */
[----:B------:R-:W-:-:S14]  /*0ed0*/  R2UR UR5, R60 ;  /* 0x000000003c0572ca */ /* 0x000fdc00000e0000 */
[----:B------:R-:W3:Y:S01]  /*0ee0*/  LDCU UR5, c[0x0][UR5+0x2b0] ;  /* 0x00005600050577ac */ /* 0x000ee20008000800 */
[----:B------:R-:W-:-:S05]  /*0ef0*/  CS2R.32 R0, SR_CgaSize ;  /* 0x0000000000007805 */ /* 0x000fca0000008a00 */
[----:B------:R-:W-:-:S06]  /*0f00*/  IMAD R0, R0, -0xa0, RZ ;  /* 0xffffff6000007824 */ /* 0x000fcc00078e02ff */
[----:B------:R-:W4:Y:S01]  /*0f10*/  LDC R0, c[0x0][R0+0x2a0] ;  /* 0x0000a80000007b82 */ /* 0x000f220000000800 */
[----:B------:R-:W-:Y:S01]  /*0f20*/  PRMT R8, RZ, 0x7610, R8 ;  /* 0x00007610ff087816 */ /* 0x000fe20000000008 */
[----:B------:R-:W3:Y:S01]  /*0f30*/  S2R R20, SR_CTAID.Y ;  /* 0x0000000000147919 */ /* 0x000ee20000002600 */
[----:B------:R-:W-:-:S05]  /*0f40*/  CS2R.32 R60, SR_CgaSize ;  /* 0x00000000003c7805 */ /* 0x000fca0000008a00 */
[----:B------:R-:W-:-:S05]  /*0f50*/  IMAD R60, R60, -0xa0, RZ ;  /* 0xffffff603c3c7824 */ /* 0x000fca00078e02ff */
[----:B--2---:R-:W-:-:S14]  /*0f60*/  R2UR UR4, R60 ;  /* 0x000000003c0472ca */ /* 0x004fdc00000e0000 */
[----:B------:R-:W2:Y:S01]  /*0f70*/  LDCU UR4, c[0x0][UR4+0x2b4] ;  /* 0x00005680040477ac */ /* 0x000ea20008000800 */
[----:B------:R-:W1:Y:S01]  /*0f80*/  LDCU UR11, c[0x0][0xb30] ;  /* 0x00016600ff0b77ac */ /* 0x000e620008000800 */
[----:B------:R-:W3:Y:S01]  /*0f90*/  LDC R9, c[0x0][0xb24] ;  /* 0x0002c900ff097b82 */ /* 0x000ee20000000800 */
[----:B------:R-:W-:Y:S02]  /*0fa0*/  UISETP.GT.U32.AND UP0, UPT, UR9, 0xffff, UPT ;  /* 0x0000ffff0900788c */ /* 0x000fe4000bf04070 */
[----:B------:R-:W-:Y:S02]  /*0fb0*/  USHF.L.U32 UR7, UR37, 0x9, URZ ;  /* 0x0000000925077899 */ /* 0x000fe400080006ff */
[----:B------:R-:W-:Y:S01]  /*0fc0*/  USEL UR12, UR9, 0xffff, !UP0 ;  /* 0x0000ffff090c7887 */ /* 0x000fe2000c000000 */
[----:B------:R-:W-:-:S05]  /*0fd0*/  CS2R.32 R58, SR_CgaSize ;  /* 0x00000000003a7805 */ /* 0x000fca0000008a00 */
[----:B------:R-:W-:-:S06]  /*0fe0*/  IMAD R58, R58, -0xa0, RZ ;  /* 0xffffff603a3a7824 */ /* 0x000fcc00078e02ff */
[----:B------:R-:W4:Y:S01]  /*0ff0*/  LDC R58, c[0x0][R58+0x2a4] ;  /* 0x0000a9003a3a7b82 */ /* 0x000f220000000800 */
[----:B------:R-:W-:Y:S02]  /*1000*/  ULOP3.LUT UR7, UR7, 0xc00, URZ, 0xc0, !UPT ;  /* 0x00000c0007077892 */ /* 0x000fe4000f8ec0ff */
[----:B------:R-:W-:Y:S02]  /*1010*/  ULOP3.LUT UR12, UR12, 0xffff, URZ, 0xc0, !UPT ;  /* 0x0000ffff0c0c7892 */ /* 0x000fe4000f8ec0ff */
[----:B------:R-:W-:-:S03]  /*1020*/  UISETP.NE.AND UP3, UPT, UR10, 0x2, UPT ;  /* 0x000000020a00788c */ /* 0x000fc6000bf65270 */
[----:B------:R-:W4:Y:S01]  /*1030*/  LDC R26, c[0x0][0xb24] ;  /* 0x0002c900ff1a7b82 */ /* 0x000f220000000800 */
[----:B-1----:R-:W-:Y:S01]  /*1040*/  UISETP.NE.AND UP0, UPT, UR11, 0x1, UPT ;  /* 0x000000010b00788c */ /* 0x002fe2000bf05270 */
[----:B------:R-:W-:Y:S01]  /*1050*/  I2FP.F32.U32 R60, R11 ;  /* 0x0000000b003c7245 */ /* 0x000fe20000201000 */
[----:B------:R-:W-:-:S05]  /*1060*/  IMAD.MOV.U32 R21, RZ, RZ, R11 ;  /* 0x000000ffff157224 */ /* 0x000fca00078e000b */
[----:B------:R-:W1:Y:S01]  /*1070*/  S2UR UR36, SR_CTAID.Z ;  /* 0x00000000002479c3 */ /* 0x000e620000002700 */
[----:B---3--:R-:W-:Y:S02]  /*1080*/  ISETP.GE.AND P0, PT, R9, 0x1, PT ;  /* 0x000000010900780c */ /* 0x008fe40003f06270 */
[----:B------:R-:W-:Y:S01]  /*1090*/  I2FP.F32.U32 R3, R20 ;  /* 0x0000001400037245 */ /* 0x000fe20000201000 */
[----:B------:R-:W-:Y:S01]  /*10a0*/  FMUL R60, R60, UR5 ;  /* 0x000000053c3c7c20 */ /* 0x000fe20008400000 */
[----:B------:R-:W-:-:S03]  /*10b0*/  USHF.R.U32.HI UR5, URZ, 0x6, UR7 ;  /* 0x00000006ff057899 */ /* 0x000fc60008011607 */
[----:B--2---:R-:W-:Y:S01]  /*10c0*/  FMUL R3, R3, UR4 ;  /* 0x0000000403037c20 */ /* 0x004fe20008400000 */
[----:B------:R-:W-:Y:S01]  /*10d0*/  UMOV UR4, 0x55 ;  /* 0x0000005500047882 */ /* 0x000fe20000000000 */
[----:B------:R-:W2:Y:S01]  /*10e0*/  F2I.U32.TRUNC.NTZ R60, R60 ;  /* 0x0000003c003c7305 */ /* 0x000ea2000020f000 */
[----:B------:R-:W-:-:S07]  /*10f0*/  USHF.L.U32 UR4, UR4, UR12, URZ ;  /* 0x0000000c04047299 */ /* 0x000fce00080006ff */
[----:B------:R-:W3:Y:S01]  /*1100*/  F2I.U32.TRUNC.NTZ R3, R3 ;  /* 0x0000000300037305 */ /* 0x000ee2000020f000 */
[----:B--2---:R-:W-:-:S04]  /*1110*/  IMAD.MOV R60, RZ, RZ, -R60 ;  /* 0x000000ffff3c7224 */ /* 0x004fc800078e0a3c */
[----:B----4-:R-:W-:Y:S01]  /*1120*/  IMAD R60, R0, R60, R11 ;  /* 0x0000003c003c7224 */ /* 0x010fe200078e020b */
[----:B------:R-:W-:Y:S02]  /*1130*/  PRMT R0, RZ, 0x7610, R0 ;  /* 0x00007610ff007816 */ /* 0x000fe40000000000 */
[----:B---3--:R-:W-:-:S05]  /*1140*/  IADD3 R3, PT, PT, -R3, RZ, RZ ;  /* 0x000000ff03037210 */ /* 0x008fca0007ffe1ff */
[----:B------:R-:W-:Y:S01]  /*1150*/  IMAD R58, R58, R3, R20 ;  /* 0x000000033a3a7224 */ /* 0x000fe200078e0214 */
[----:B-1----:R-:W-:Y:S06]  /*1160*/  BRA.U UP4, `(.L_x_17) ;  /* 0x0000000104607547 */ /* 0x002fec000b800000 */
[----:B------:R-:W-:Y:S02]  /*1170*/  ISETP.NE.AND P4, PT, R58, RZ, PT ;  /* 0x000000ff3a00720c */ /* 0x000fe40003f85270 */
[C---:B------:R-:W-:Y:S02]  /*1180*/  LOP3.LUT R2, R60.reuse, 0x2, RZ, 0x3c, !PT ;  /* 0x000000023c027812 */ /* 0x040fe400078e3cff */
[C---:B------:R-:W-:Y:S02]  /*1190*/  LOP3.LUT R0, R60.reuse, 0x4, RZ, 0x3c, !PT ;  /* 0x000000043c007812 */ /* 0x040fe400078e3cff */
[----:B------:R-:W-:Y:S02]  /*11a0*/  ISETP.GT.U32.AND P3, PT, R60, 0x1, P4 ;  /* 0x000000013c00780c */ /* 0x000fe40002764070 */
[----:B------:R-:W-:Y:S02]  /*11b0*/  ISETP.GT.U32.AND P2, PT, R2, 0x1, P4 ;  /* 0x000000010200780c */ /* 0x000fe40002744070 */
[----:B------:R-:W-:-:S02]  /*11c0*/  ISETP.GT.U32.AND P1, PT, R0, 0x1, P4 ;  /* 0x000000010000780c */ /* 0x000fc40002724070 */
[----:B------:R-:W-:Y:S02]  /*11d0*/  LOP3.LUT R4, R60, 0x6, RZ, 0x3c, !PT ;  /* 0x000000063c047812 */ /* 0x000fe400078e3cff */
[----:B------:R-:W-:Y:S02]  /*11e0*/  SEL R2, RZ, 0x1, P3 ;  /* 0x00000001ff027807 */ /* 0x000fe40001800000 */
[----:B------:R-:W-:Y:S02]  /*11f0*/  SEL R3, RZ, 0x2, P3 ;  /* 0x00000002ff037807 */ /* 0x000fe40001800000 */
[----:B------:R-:W-:Y:S02]  /*1200*/  SEL R0, RZ, 0x4, P2 ;  /* 0x00000004ff007807 */ /* 0x000fe40001000000 */
[----:B------:R-:W-:Y:S02]  /*1210*/  ISETP.GT.U32.AND P4, PT, R4, 0x1, P4 ;  /* 0x000000010400780c */ /* 0x000fe40002784070 */
[----:B------:R-:W-:-:S02]  /*1220*/  IADD3 R0, PT, PT, R0, R3, R2 ;  /* 0x0000000300007210 */ /* 0x000fc40007ffe002 */
[----:B------:R-:W-:Y:S02]  /*1230*/  SEL R4, RZ, 0x10, P1 ;  /* 0x00000010ff047807 */ /* 0x000fe40000800000 */
[----:B------:R-:W-:Y:S02]  /*1240*/  SEL R3, RZ, 0x8, P2 ;  /* 0x00000008ff037807 */ /* 0x000fe40001000000 */
[----:B------:R-:W-:Y:S02]  /*1250*/  SEL R2, RZ, 0x40, P4 ;  /* 0x00000040ff027807 */ /* 0x000fe40002000000 */
[----:B------:R-:W-:Y:S02]  /*1260*/  SEL R5, RZ, 0x20, P1 ;  /* 0x00000020ff057807 */ /* 0x000fe40000800000 */
[----:B------:R-:W-:Y:S01]  /*1270*/  IADD3 R4, PT, PT, R4, R0, R3 ;  /* 0x0000000004047210 */ /* 0x000fe20007ffe003 */
[----:B------:R-:W-:Y:S01]  /*1280*/  IMAD.MOV.U32 R0, RZ, RZ, 0x3 ;  /* 0x00000003ff007424 */ /* 0x000fe200078e00ff */
[----:B------:R-:W-:-:S02]  /*1290*/  LOP3.LUT R3, R60, 0xfffffffe, RZ, 0xc0, !PT ;  /* 0xfffffffe3c037812 */ /* 0x000fc400078ec0ff */
[----:B------:R-:W-:Y:S02]  /*12a0*/  IADD3 R5, PT, PT, R2, R4, R5 ;  /* 0x0000000402057210 */ /* 0x000fe40007ffe005 */
[----:B------:R-:W-:Y:S02]  /*12b0*/  SEL R2, RZ, 0x80, P4 ;  /* 0x00000080ff027807 */ /* 0x000fe40002000000 */
[----:B------:R-:W-:-:S03]  /*12c0*/  SHF.L.U32 R0, R0, R3, RZ ;  /* 0x0000000300007219 */ /* 0x000fc600000006ff */
[----:B------:R-:W-:-:S05]  /*12d0*/  IMAD.IADD R2, R5, 0x1, R2 ;  /* 0x0000000105027824 */ /* 0x000fca00078e0202 */
[----:B------:R-:W-:Y:S02]  /*12e0*/  PRMT R8, R2, 0x7610, R8 ;  /* 0x0000761002087816 */ /* 0x000fe40000000008 */
.L_x_17:
[----:B------:R-:W-:Y:S05]  /*12f0*/  @!P0 BRA `(.L_x_18) ;  /* 0x0000000000b88947 */ /* 0x000fea0003800000 */
[----:B------:R-:W1:Y:S01]  /*1300*/  LDC.64 R4, c[0x0][0xb18] ;  /* 0x0002c600ff047b82 */ /* 0x000e620000000a00 */
[----:B------:R-:W-:-:S07]  /*1310*/  ISETP.NE.AND P0, PT, R9, 0x1, PT ;  /* 0x000000010900780c */ /* 0x000fce0003f05270 */
[----:B------:R-:W2:Y:S08]  /*1320*/  LDC R14, c[0x0][0xb0c] ;  /* 0x0002c300ff0e7b82 */ /* 0x000eb00000000800 */
[----:B------:R-:W3:Y:S08]  /*1330*/  LDC R13, c[0x0][0x370] ;  /* 0x0000dc00ff0d7b82 */ /* 0x000ef00000000800 */
[----:B------:R-:W4:Y:S01]  /*1340*/  LDC R16, c[0x0][0x374] ;  /* 0x0000dd00ff107b82 */ /* 0x000f220000000800 */
[----:B-1----:R-:W-:-:S07]  /*1350*/  ISETP.NE.AND P1, PT, R4, 0x1, PT ;  /* 0x000000010400780c */ /* 0x002fce0003f25270 */
[----:B------:R-:W3:Y:S01]  /*1360*/  LDC.64 R6, c[0x0][0xb10] ;  /* 0x0002c400ff067b82 */ /* 0x000ee20000000a00 */
[----:B--2---:R-:W-:-:S07]  /*1370*/  ISETP.NE.AND P2, PT, R14, 0x1, PT ;  /* 0x000000010e00780c */ /* 0x004fce0003f45270 */
[----:B------:R-:W1:Y:S08]  /*1380*/  LDC R12, c[0x0][0xb20] ;  /* 0x0002c800ff0c7b82 */ /* 0x000e700000000800 */
[----:B------:R-:W2:Y:S01]  /*1390*/  LDC.64 R2, c[0x0][0xb28] ;  /* 0x0002ca00ff027b82 */ /* 0x000ea20000000a00 */
[----:B----4-:R-:W-:-:S04]  /*13a0*/  IMAD.HI.U32 R15, R16, R5, RZ ;  /* 0x00000005100f7227 */ /* 0x010fc800078e00ff */
[----:B------:R-:W-:-:S04]  /*13b0*/  IMAD.HI.U32 R5, R20, R5, RZ ;  /* 0x0000000514057227 */ /* 0x000fc800078e00ff */
[----:B---3--:R-:W-:-:S04]  /*13c0*/  IMAD.HI.U32 R18, R13, R6, RZ ;  /* 0x000000060d127227 */ /* 0x008fc800078e00ff */
[C---:B------:R-:W-:Y:S01]  /*13d0*/  IMAD.HI.U32 R22, R11.reuse, R6, RZ ;  /* 0x000000060b167227 */ /* 0x040fe200078e00ff */
[-C--:B------:R-:W-:Y:S02]  /*13e0*/  @P2 SHF.R.U32.HI R13, RZ, R7.reuse, R18 ;  /* 0x00000007ff0d2219 */ /* 0x080fe40000011612 */
[-C--:B-1----:R-:W-:Y:S02]  /*13f0*/  @P1 SHF.R.U32.HI R16, RZ, R12.reuse, R15 ;  /* 0x0000000cff101219 */ /* 0x082fe4000001160f */
[----:B------:R-:W-:Y:S02]  /*1400*/  SHF.R.U32.HI R5, RZ, R12, R5 ;  /* 0x0000000cff057219 */ /* 0x000fe40000011605 */
[----:B------:R-:W-:Y:S02]  /*1410*/  SHF.R.U32.HI R22, RZ, R7, R22 ;  /* 0x00000007ff167219 */ /* 0x000fe40000011616 */
[----:B------:R-:W-:Y:S01]  /*1420*/  SEL R5, R20, R5, !P1 ;  /* 0x0000000514057207 */ /* 0x000fe20004800000 */
[----:B--2---:R-:W-:Y:S01]  /*1430*/  IMAD.HI.U32 R18, R16, R2, RZ ;  /* 0x0000000210127227 */ /* 0x004fe200078e00ff */
[----:B------:R-:W-:-:S02]  /*1440*/  SEL R21, R11, R22, !P2 ;  /* 0x000000160b157207 */ /* 0x000fc40005000000 */
[----:B------:R-:W-:Y:S01]  /*1450*/  IADD3 R7, PT, PT, -R5, RZ, RZ ;  /* 0x000000ff05077210 */ /* 0x000fe20007ffe1ff */
[----:B------:R-:W-:Y:S01]  /*1460*/  IMAD.HI.U32 R6, R13, R2, RZ ;  /* 0x000000020d067227 */ /* 0x000fe200078e00ff */
[----:B------:R-:W-:-:S03]  /*1470*/  @P0 SHF.R.U32.HI R16, RZ, R3, R18 ;  /* 0x00000003ff100219 */ /* 0x000fc60000011612 */
[----:B------:R-:W-:Y:S01]  /*1480*/  IMAD R7, R4, R7, R20 ;  /* 0x0000000704077224 */ /* 0x000fe200078e0214 */
[----:B------:R-:W-:Y:S01]  /*1490*/  @P0 SHF.R.U32.HI R13, RZ, R3, R6 ;  /* 0x00000003ff0d0219 */ /* 0x000fe20000011606 */
[----:B------:R-:W-:-:S04]  /*14a0*/  IMAD R16, R16, R9, RZ ;  /* 0x0000000910107224 */ /* 0x000fc800078e02ff */
[----:B------:R-:W-:Y:S01]  /*14b0*/  IMAD R6, R13, R9, RZ ;  /* 0x000000090d067224 */ /* 0x000fe200078e02ff */
[----:B------:R-:W-:-:S04]  /*14c0*/  ISETP.GE.AND P1, PT, R5, R16, PT ;  /* 0x000000100500720c */ /* 0x000fc80003f26270 */
[----:B------:R-:W-:Y:S01]  /*14d0*/  ISETP.GE.OR P1, PT, R21, R6, P1 ;  /* 0x000000061500720c */ /* 0x000fe20000f26670 */
[----:B------:R-:W-:-:S05]  /*14e0*/  IMAD.HI.U32 R6, R5, R2, RZ ;  /* 0x0000000205067227 */ /* 0x000fca00078e00ff */
[----:B------:R-:W-:-:S04]  /*14f0*/  SHF.R.U32.HI R6, RZ, R3, R6 ;  /* 0x00000003ff067219 */ /* 0x000fc80000011606 */
[----:B------:R-:W-:-:S03]  /*1500*/  SEL R6, R5, R6, !P0 ;  /* 0x0000000605067207 */ /* 0x000fc60004000000 */
[----:B------:R-:W-:Y:S01]  /*1510*/  @!P1 IMAD.HI.U32 R12, R21, R2, RZ ;  /* 0x00000002150c9227 */ /* 0x000fe200078e00ff */
[----:B------:R-:W-:-:S04]  /*1520*/  IADD3 R2, PT, PT, -R6, RZ, RZ ;  /* 0x000000ff06027210 */ /* 0x000fc80007ffe1ff */
[----:B------:R-:W-:Y:S01]  /*1530*/  @!P1 SHF.R.U32.HI R12, RZ, R3, R12 ;  /* 0x00000003ff0c9219 */ /* 0x000fe2000001160c */
[----:B------:R-:W-:-:S03]  /*1540*/  IMAD R2, R9, R2, R5 ;  /* 0x0000000209027224 */ /* 0x000fc600078e0205 */
[----:B------:R-:W-:-:S05]  /*1550*/  @!P1 SEL R3, R21, R12, !P0 ;  /* 0x0000000c15039207 */ /* 0x000fca0004000000 */
[--C-:B------:R-:W-:Y:S02]  /*1560*/  @!P1 IMAD.IADD R6, R6, 0x1, -R3.reuse ;  /* 0x0000000106069824 */ /* 0x100fe400078e0a03 */
[----:B------:R-:W-:Y:S01]  /*1570*/  @!P1 IMAD R3, R2, R13, R3 ;  /* 0x0000000d02039224 */ /* 0x000fe200078e0203 */
[----:B------:R-:W-:Y:S01]  /*1580*/  IADD3 R2, PT, PT, -R21, RZ, RZ ;  /* 0x000000ff15027210 */ /* 0x000fe20007ffe1ff */
[----:B------:R-:W-:Y:S02]  /*1590*/  @!P1 IMAD R5, R6, R9, R21 ;  /* 0x0000000906059224 */ /* 0x000fe400078e0215 */
[----:B------:R-:W-:Y:S02]  /*15a0*/  @!P1 IMAD.MOV.U32 R21, RZ, RZ, R3 ;  /* 0x000000ffff159224 */ /* 0x000fe400078e0003 */
[----:B------:R-:W-:Y:S02]  /*15b0*/  IMAD R2, R14, R2, R11 ;  /* 0x000000020e027224 */ /* 0x000fe400078e020b */
[----:B------:R-:W-:-:S02]  /*15c0*/  IMAD R20, R5, R4, R7 ;  /* 0x0000000405147224 */ /* 0x000fc400078e0207 */
[----:B------:R-:W-:Y:S02]  /*15d0*/  IMAD R21, R21, R14, R2 ;  /* 0x0000000e15157224 */ /* 0x000fe400078e0202 */
.L_x_18:
[----:B------:R-:W-:Y:S05]  /*15e0*/  BRA.U UP0, `(.L_x_19) ;  /* 0x0000000100407547 */ /* 0x000fea000b800000 */
[----:B------:R-:W1:Y:S08]  /*15f0*/  LDC.64 R4, c[0x0][0xb10] ;  /* 0x0002c400ff047b82 */ /* 0x000e700000000a00 */
[----:B------:R-:W2:Y:S08]  /*1600*/  LDC.64 R2, c[0x0][0xb18] ;  /* 0x0002c600ff027b82 */ /* 0x000eb00000000a00 */
[----:B------:R-:W3:Y:S08]  /*1610*/  LDC R6, c[0x0][0xb20] ;  /* 0x0002c800ff067b82 */ /* 0x000ef00000000800 */
[----:B------:R-:W4:Y:S01]  /*1620*/  LDC R12, c[0x0][0xb0c] ;  /* 0x0002c300ff0c7b82 */ /* 0x000f220000000800 */
[----:B-1----:R-:W-:-:S05]  /*1630*/  IMAD.HI.U32 R4, R21, R4, RZ ;  /* 0x0000000415047227 */ /* 0x002fca00078e00ff */
[----:B------:R-:W-:Y:S01]  /*1640*/  SHF.R.U32.HI R4, RZ, R5, R4 ;  /* 0x00000005ff047219 */ /* 0x000fe20000011604 */
[----:B--2---:R-:W-:Y:S01]  /*1650*/  IMAD.HI.U32 R3, R20, R3, RZ ;  /* 0x0000000314037227 */ /* 0x004fe200078e00ff */
[----:B------:R-:W-:-:S04]  /*1660*/  ISETP.NE.AND P0, PT, R2, 0x1, PT ;  /* 0x000000010200780c */ /* 0x000fc80003f05270 */
[----:B---3--:R-:W-:-:S04]  /*1670*/  SHF.R.U32.HI R3, RZ, R6, R3 ;  /* 0x00000006ff037219 */ /* 0x008fc80000011603 */
[----:B------:R-:W-:Y:S02]  /*1680*/  SEL R3, R20, R3, !P0 ;  /* 0x0000000314037207 */ /* 0x000fe40004000000 */
[----:B----4-:R-:W-:-:S04]  /*1690*/  ISETP.NE.AND P1, PT, R12, 0x1, PT ;  /* 0x000000010c00780c */ /* 0x010fc80003f25270 */
[----:B------:R-:W-:-:S05]  /*16a0*/  SEL R6, R21, R4, !P1 ;  /* 0x0000000415067207 */ /* 0x000fca0004800000 */
[----:B------:R-:W-:Y:S02]  /*16b0*/  IMAD.IADD R4, R3, 0x1, -R6 ;  /* 0x0000000103047824 */ /* 0x000fe400078e0a06 */
[----:B------:R-:W-:Y:S02]  /*16c0*/  IMAD.IADD R3, R6, 0x1, -R3 ;  /* 0x0000000106037824 */ /* 0x000fe400078e0a03 */
[----:B------:R-:W-:Y:S02]  /*16d0*/  IMAD R21, R4, R12, R21 ;  /* 0x0000000c04157224 */ /* 0x000fe400078e0215 */
[----:B------:R-:W-:Y:S02]  /*16e0*/  IMAD R20, R3, R2, R20 ;  /* 0x0000000203147224 */ /* 0x000fe400078e0214 */
.L_x_19:
[----:B------:R-:W-:Y:S05]  /*16f0*/  BRA.U !UP2, `(.L_x_20) ;  /* 0x000000010a0c7547 */ /* 0x000fea000b800000 */
[----:B------:R-:W-:Y:S01]  /*1700*/  UCGABAR_WAIT ;  /* 0x0000000000007dc7 */ /* 0x000fe20008000000 */
[----:B------:R-:W-:Y:S01]  /*1710*/  CCTL.IVALL ;  /* 0x00000000ff00798f */ /* 0x000fe20002000000 */
[----:B------:R-:W-:Y:S05]  /*1720*/  BRA `(.L_x_21) ;  /* 0x0000000000047947 */ /* 0x000fea0003800000 */
.L_x_20:
[----:B------:R-:W-:Y:S06]  /*1730*/  BAR.SYNC.DEFER_BLOCKING 0x0 ;  /* 0x0000000000007b1d */ /* 0x000fec0000010000 */
.L_x_21:
[----:B------:R-:W-:Y:S05]  /*1740*/  BRA.U UP3, `(.L_x_22) ;  /* 0x0000001103e87547 */ /* 0x000fea000b800000 */
[----:B------:R-:W1:Y:S01]  /*1750*/  LDCU UR13, c[0x0][0x38c] ;  /* 0x00007180ff0d77ac */ /* 0x000e620008000800 */
[----:B------:R-:W2:Y:S01]  /*1760*/  LDC R9, c[0x0][0x370] ;  /* 0x0000dc00ff097b82 */ /* 0x000ea20000000800 */
[----:B------:R-:W-:Y:S01]  /*1770*/  IMAD.SHL.U32 R16, R11, 0x40, RZ ;  /* 0x000000400b107824 */ /* 0x000fe200078e00ff */
[----:B------:R-:W-:Y:S01]  /*1780*/  PLOP3.LUT P1, PT, PT, PT, UP5, 0x80, 0x8 ;  /* 0x000000000008781c */ /* 0x000fe20003f2f058 */
[----:B------:R-:W-:Y:S01]  /*1790*/  HFMA2 R12, -RZ, RZ, 0, 0 ;  /* 0x00000000ff0c7431 */ /* 0x000fe200000001ff */
[----:B------:R-:W-:Y:S01]  /*17a0*/  UISETP.NE.AND UP1, UPT, UR10, URZ, UPT ;  /* 0x000000ff0a00728c */ /* 0x000fe2000bf25270 */
[----:B------:R-:W-:Y:S01]  /*17b0*/  ISETP.NE.AND P4, PT, R10, RZ, P5 ;  /* 0x000000ff0a00720c */ /* 0x000fe20002f85270 */
[----:B------:R-:W-:Y:S01]  /*17c0*/  IMAD.MOV.U32 R15, RZ, RZ, 0x1 ;  /* 0x00000001ff0f7424 */ /* 0x000fe200078e00ff */
[----:B------:R-:W-:Y:S01]  /*17d0*/  PLOP3.LUT P1, PT, P1, PT, PT, 0x8, 0x80 ;  /* 0x000000000080781c */ /* 0x000fe20000f2e170 */
[----:B------:R-:W3:Y:S01]  /*17e0*/  LDC R0, c[0x0][0x374] ;  /* 0x0000dd00ff007b82 */ /* 0x000ee20000000800 */
[----:B------:R-:W-:Y:S01]  /*17f0*/  IMAD.MOV.U32 R14, RZ, RZ, RZ ;  /* 0x000000ffff0e7224 */ /* 0x000fe200078e00ff */
[----:B------:R-:W-:Y:S01]  /*1800*/  MOV R8, 0x1 ;  /* 0x0000000100087802 */ /* 0x000fe20000000f00 */
[----:B------:R-:W-:Y:S01]  /*1810*/  IMAD.MOV.U32 R10, RZ, RZ, RZ ;  /* 0x000000ffff0a7224 */ /* 0x000fe200078e00ff */
[----:B------:R-:W-:Y:S01]  /*1820*/  LOP3.LUT R16, R16, 0x40, RZ, 0xc0, !PT ;  /* 0x0000004010107812 */ /* 0x000fe200078ec0ff */
[----:B------:R-:W4:Y:S01]  /*1830*/  LDCU.64 UR22, c[0x0][0x348] ;  /* 0x00006900ff1677ac */ /* 0x000f220008000a00 */
[----:B-1----:R-:W-:-:S02]  /*1840*/  UIADD3 UR8, UPT, UPT, UR13, 0x3f, URZ ;  /* 0x0000003f0d087890 */ /* 0x002fc4000fffe0ff */
[----:B------:R-:W-:Y:S02]  /*1850*/  USEL UR25, UR6, 0x2, UP1 ;  /* 0x0000000206197887 */ /* 0x000fe40008800000 */
[----:B------:R-:W-:Y:S01]  /*1860*/  USHF.R.S32.HI UR15, URZ, 0x1f, UR8 ;  /* 0x0000001fff0f7899 */ /* 0x000fe20008011408 */
[----:B------:R-:W-:-:S03]  /*1870*/  UMOV UR26, URZ ;  /* 0x000000ff001a7c82 */ /* 0x000fc60008000000 */
[----:B------:R-:W-:Y:S02]  /*1880*/  ULEA.HI UR15, UR15, UR8, URZ, 0x6 ;  /* 0x000000080f0f7291 */ /* 0x000fe4000f8f30ff */
[----:B------:R-:W-:Y:S02]  /*1890*/  UIADD3 UR8, UPT, UPT, UR13, -0x1, URZ ;  /* 0xffffffff0d087890 */ /* 0x000fe4000fffe0ff */
[----:B------:R-:W-:Y:S02]  /*18a0*/  USHF.R.S32.HI UR15, URZ, 0x6, UR15 ;  /* 0x00000006ff0f7899 */ /* 0x000fe4000801140f */
[----:B------:R-:W-:Y:S02]  /*18b0*/  UISETP.GE.U32.AND UP2, UPT, UR8, -0x7f, UPT ;  /* 0xffffff810800788c */ /* 0x000fe4000bf46070 */
[----:B------:R-:W-:Y:S02]  /*18c0*/  UISETP.LT.U32.AND UP0, UPT, UR15, 0x5, UPT ;  /* 0x000000050f00788c */ /* 0x000fe4000bf01070 */
[----:B------:R-:W-:-:S02]  /*18d0*/  UIADD3 UR13, UPT, UPT, UR13, 0x7e, URZ ;  /* 0x0000007e0d0d7890 */ /* 0x000fc4000fffe0ff */
[----:B------:R-:W-:-:S04]  /*18e0*/  USEL UR14, UR15, 0x5, UP0 ;  /* 0x000000050f0e7887 */ /* 0x000fc80008000000 */
[----:B------:R-:W-:Y:S02]  /*18f0*/  UIADD3 UR24, UPT, UPT, UR14, -0x1, URZ ;  /* 0xffffffff0e187890 */ /* 0x000fe4000fffe0ff */
[----:B------:R-:W-:Y:S02]  /*1900*/  @UP2 UIADD3 UR24, UPT, UPT, UR14, URZ, URZ ;  /* 0x000000ff0e182290 */ /* 0x000fe4000fffe0ff */
[----:B------:R-:W-:Y:S02]  /*1910*/  UIADD3 UR27, UPT, UPT, UR15, -UR14, URZ ;  /* 0x8000000e0f1b7290 */ /* 0x000fe4000fffe0ff */
[----:B------:R-:W-:Y:S02]  /*1920*/  UIADD3 UR21, UPT, UPT, UR24, 0x1, URZ ;  /* 0x0000000118157890 */ /* 0x000fe4000fffe0ff */
[----:B--2-4-:R-:W-:-:S12]  /*1930*/  UIADD3 UR24, UPT, UPT, -UR24, URZ, URZ ;  /* 0x000000ff18187290 */ /* 0x014fd8000fffe1ff */
.L_x_42:
[----:B------:R-:W-:Y:S01]  /*1940*/  UISETP.NE.AND UP0, UPT, UR37, URZ, UPT ;  /* 0x000000ff2500728c */ /* 0x000fe2000bf05270 */
[----:B------:R-:W1:Y:S08]  /*1950*/  S2UR UR37, SR_CgaCtaId ;  /* 0x00000000002579c3 */ /* 0x000e700000008800 */
[----:B------:R-:W-:Y:S05]  /*1960*/  BRA.U UP0, `(.L_x_23) ;  /* 0x0000000100347547 */ /* 0x000fea000b800000 */
[----:B------:R-:W2:Y:S01]  /*1970*/  S2R R2, SR_CgaCtaId ;  /* 0x0000000000027919 */ /* 0x000ea20000008800 */
[----:B------:R-:W-:-:S04]  /*1980*/  MOV R3, 0x400 ;  /* 0x0000040000037802 */ /* 0x000fc80000000f00 */
[----:B--2---:R-:W-:Y:S02]  /*1990*/  LEA R3, R2, R3, 0x18 ;  /* 0x0000000302037211 */ /* 0x004fe400078ec0ff */
[----:B------:R-:W-:-:S03]  /*19a0*/  SHF.L.U32 R2, R8, 0x1f, RZ ;  /* 0x0000001f08027819 */ /* 0x000fc600000006ff */
[----:B------:R-:W-:-:S04]  /*19b0*/  IMAD R3, R10, 0x8, R3 ;  /* 0x000000080a037824 */ /* 0x000fc800078e0203 */
[----:B------:R-:W2:Y:S02]  /*19c0*/  SYNCS.PHASECHK.TRANS64.TRYWAIT P0, [R3+URZ+0x110], R2 ;  /* 0x00011002030075a7 */ /* 0x000ea400080011ff */
[----:B--2---:R-:W-:Y:S05]  /*19d0*/  @!P0 BRA `(.L_x_24) ;  /* 0x00000070003c8947 */ /* 0x004fea0003800000 */
.L_x_150:
[----:B------:R-:W-:Y:S01]  /*19e0*/  VIADD R10, R10, 0x1 ;  /* 0x000000010a0a7836 */ /* 0x000fe20000000000 */
[----:B------:R2:W-:Y:S04]  /*19f0*/  SYNCS.ARRIVE.TRANS64.A1T0 RZ, [R3+URZ+0x100], RZ ;  /* 0x000100ff03ff79a7 */ /* 0x0005e800081000ff */
[----:B------:R-:W-:-:S04]  /*1a00*/  ISETP.NE.AND P0, PT, R10, 0x2, PT ;  /* 0x000000020a00780c */ /* 0x000fc80003f05270 */
[----:B------:R-:W-:Y:S02]  /*1a10*/  SEL R10, R10, RZ, P0 ;  /* 0x000000ff0a0a7207 */ /* 0x000fe40000000000 */
[----:B--2---:R-:W-:-:S04]  /*1a20*/  SEL R3, RZ, 0x1, P0 ;  /* 0x00000001ff037807 */ /* 0x004fc80000000000 */
[----:B------:R-:W-:-:S07]  /*1a30*/  LOP3.LUT R8, R8, R3, RZ, 0x3c, !PT ;  /* 0x0000000308087212 */ /* 0x000fce00078e3cff */
.L_x_23:
[----:B------:R-:W-:Y:S01]  /*1a40*/  UMOV UR6, 0x400 ;  /* 0x0000040000067882 */ /* 0x000fe20000000000 */
[----:B------:R-:W-:Y:S01]  /*1a50*/  LEA.HI R3, R21, R21, RZ, 0x1 ;  /* 0x0000001515037211 */ /* 0x000fe200078f08ff */
[----:B-1----:R-:W-:Y:S01]  /*1a60*/  ULEA UR6, UR37, UR6, 0x18 ;  /* 0x0000000625067291 */ /* 0x002fe2000f8ec0ff */
[----:B------:R-:W-:Y:S01]  /*1a70*/  SHF.L.U32 R2, R15, 0x1f, RZ ;  /* 0x0000001f0f027819 */ /* 0x000fe200000006ff */
[----:B------:R-:W-:Y:S01]  /*1a80*/  UISETP.GE.U32.AND UP0, UPT, UR13, 0x7f, UPT ;  /* 0x0000007f0d00788c */ /* 0x000fe2000bf06070 */
[C---:B------:R-:W-:Y:S01]  /*1a90*/  R2UR UR9, R16.reuse ;  /* 0x00000000100972ca */ /* 0x040fe200000e0000 */
[----:B------:R-:W-:Y:S01]  /*1aa0*/  ULEA UR8, UR26, UR6, 0x3 ;  /* 0x000000061a087291 */ /* 0x000fe2000f8e18ff */
[----:B------:R-:W-:Y:S01]  /*1ab0*/  IMAD.SHL.U32 R3, R3, 0x40, RZ ;  /* 0x0000004003037824 */ /* 0x000fe200078e00ff */
[----:B------:R-:W-:Y:S01]  /*1ac0*/  R2UR UR10, R16 ;  /* 0x00000000100a72ca */ /* 0x000fe200000e0000 */
[----:B------:R-:W-:-:S03]  /*1ad0*/  UMOV UR28, URZ ;  /* 0x000000ff001c7c82 */ /* 0x000fc60008000000 */
[----:B------:R-:W-:-:S03]  /*1ae0*/  R2UR UR35, R3 ;  /* 0x00000000032372ca */ /* 0x000fc600000e0000 */
[----:B------:R1:W2:Y:S01]  /*1af0*/  SYNCS.PHASECHK.TRANS64.TRYWAIT P0, [UR8+0x28], R2 ;  /* 0x00002802ff0075a7 */ /* 0x0002a20008001108 */
[----:B------:R-:W-:-:S09]  /*1b00*/  R2UR UR8, R20 ;  /* 0x00000000140872ca */ /* 0x000fd200000e0000 */
[----:B------:R-:W-:-:S04]  /*1b10*/  ULOP3.LUT UR35, UR9, 0xffffff80, UR35, 0xf8, !UPT ;  /* 0xffffff8009237892 */ /* 0x000fc8000f8ef823 */
[----:B------:R-:W-:Y:S01]  /*1b20*/  ULEA UR10, UR8, UR10, 0x7 ;  /* 0x0000000a080a7291 */ /* 0x000fe2000f8e38ff */
[----:B------:R-:W-:Y:S11]  /*1b30*/  BRA.U !UP0, `(.L_x_25) ;  /* 0x0000000108cc7547 */ /* 0x000ff6000b800000 */
[----:B------:R-:W-:Y:S01]  /*1b40*/  UMOV UR16, UR24 ;  /* 0x0000001800107c82 */ /* 0x000fe20008000000 */
[----:B------:R-:W-:Y:S01]  /*1b50*/  UMOV UR20, UR26 ;  /* 0x0000001a00147c82 */ /* 0x000fe20008000000 */
[----:B------:R-:W-:Y:S01]  /*1b60*/  UMOV UR34, URZ ;  /* 0x000000ff00227c82 */ /* 0x000fe20008000000 */
[----:B------:R-:W-:-:S05]  /*1b70*/  UMOV UR11, UR5 ;  /* 0x00000005000b7c82 */ /* 0x000fca0008000000 */
.L_x_31:
[----:B------:R-:W-:Y:S01]  /*1b80*/  ULEA UR33, UR20, UR6, 0x3 ;  /* 0x0000000614217291 */ /* 0x000fe2000f8e18ff */
[----:B------:R-:W-:Y:S01]  /*1b90*/  @P5 MOV R3, 0x8000 ;  /* 0x0000800000035802 */ /* 0x000fe20000000f00 */
[----:B-12-4-:R-:W-:Y:S10]  /*1ba0*/  @P0 BRA `(.L_x_26) ;  /* 0x00000000000c0947 */ /* 0x016ff40003800000 */
[----:B------:R-:W-:-:S04]  /*1bb0*/  SHF.L.U32 R5, R15, 0x1f, RZ ;  /* 0x0000001f0f057819 */ /* 0x000fc800000006ff */
[----:B------:R-:W2:Y:S02]  /*1bc0*/  SYNCS.PHASECHK.TRANS64.TRYWAIT P0, [UR33+0x28], R5 ;  /* 0x00002805ff0075a7 */ /* 0x000ea40008001121 */
[----:B--2---:R-:W-:Y:S05]  /*1bd0*/  @!P0 BRA `(.L_x_27) ;  /* 0x0000006c00d08947 */ /* 0x004fea0003800000 */
.L_x_26:
[----:B------:R2:W-:Y:S01]  /*1be0*/  @P5 SYNCS.ARRIVE.TRANS64 RZ, [UR33], R3 ;  /* 0x00000003ffff59a7 */ /* 0x0005e20008000021 */
[----:B------:R-:W-:Y:S02]  /*1bf0*/  ULOP3.LUT UR8, UR25, 0x2, URZ, 0xfc, !UPT ;  /* 0x0000000219087892 */ /* 0x000fe4000f8efcff */
[----:B------:R-:W-:Y:S02]  /*1c00*/  UIADD3 UR16, UPT, UPT, UR16, 0x1, URZ ;  /* 0x0000000110107890 */ /* 0x000fe4000fffe0ff */
[----:B------:R-:W-:Y:S02]  /*1c10*/  UISETP.NE.AND UP0, UPT, UR8, 0x2, UPT ;  /* 0x000000020800788c */ /* 0x000fe4000bf05270 */
[----:B------:R-:W-:-:S07]  /*1c20*/  UISETP.NE.AND UP2, UPT, UR16, 0x1, UPT ;  /* 0x000000011000788c */ /* 0x000fce000bf45270 */
[----:B------:R-:W-:Y:S05]  /*1c30*/  BRA.U UP0, `(.L_x_28) ;  /* 0x0000000100047547 */ /* 0x000fea000b800000 */
[----:B------:R-:W-:Y:S05]  /*1c40*/  BPT.TRAP 0x1 ;  /* 0x000000040000795c */ /* 0x000fea0000300000 */
.L_x_28:
[----:B------:R-:W-:Y:S04]  /*1c50*/  BSSY.RECONVERGENT B0, `(.L_x_29) ;  /* 0x0000003000007945 */ /* 0x000fe80003800200 */
[----:B------:R-:W-:Y:S05]  /*1c60*/  @!P4 BRA `(.L_x_30) ;  /* 0x000000000004c947 */ /* 0x000fea0003800000 */
[----:B------:R-:W-:Y:S05]  /*1c70*/  BPT.TRAP 0x1 ;  /* 0x000000040000795c */ /* 0x000fea0000300000 */
.L_x_30:
[----:B------:R-:W-:Y:S05]  /*1c80*/  BSYNC.RECONVERGENT B0 ;  /* 0x0000000000007941 */ /* 0x000fea0003800200 */
.L_x_29:
[----:B------:R-:W-:Y:S02]  /*1c90*/  UIADD3 UR26, UPT, UPT, UR20, 0x1, URZ ;  /* 0x00000001141a7890 */ /* 0x000fe4000fffe0ff */
[----:B------:R-:W-:Y:S02]  /*1ca0*/  ULEA UR32, UR20, UR6, 0xd ;  /* 0x0000000614207291 */ /* 0x000fe4000f8e68ff */
[----:B------:R-:W-:Y:S02]  /*1cb0*/  UISETP.NE.AND UP0, UPT, UR26, 0x5, UPT ;  /* 0x000000051a00788c */ /* 0x000fe4000bf05270 */
[----:B------:R-:W-:Y:S02]  /*1cc0*/  UIADD3 UR38, UP1, UPT, UR22, 0x80, URZ ;  /* 0x0000008016267890 */ /* 0x000fe4000ff3e0ff */
[----:B------:R-:W-:Y:S02]  /*1cd0*/  USEL UR9, URZ, 0x1, UP0 ;  /* 0x00000001ff097887 */ /* 0x000fe40008000000 */
[----:B------:R-:W-:-:S02]  /*1ce0*/  USEL UR26, UR26, URZ, UP0 ;  /* 0x000000ff1a1a7287 */ /* 0x000fc40008000000 */
[----:B------:R-:W-:Y:S02]  /*1cf0*/  UIADD3 UR30, UP0, UPT, UR22, 0x180, URZ ;  /* 0x00000180161e7890 */ /* 0x000fe4000ff1e0ff */
[----:B------:R-:W-:Y:S01]  /*1d00*/  ULEA UR8, UR26, UR6, 0x3 ;  /* 0x000000061a087291 */ /* 0x000fe2000f8e18ff */
[----:B------:R-:W-:Y:S01]  /*1d10*/  LOP3.LUT R15, R15, UR9, RZ, 0x3c, !PT ;  /* 0x000000090f0f7c12 */ /* 0x000fe2000f8e3cff */
[----:B------:R-:W-:Y:S02]  /*1d20*/  ULOP3.LUT UR33, UR33, 0xfefffff8, URZ, 0xc0, !UPT ;  /* 0xfefffff821217892 */ /* 0x000fe4000f8ec0ff */
[----:B------:R-:W-:Y:S01]  /*1d30*/  UIADD3.X UR39, UPT, UPT, URZ, UR23, URZ, UP1, !UPT ;  /* 0x00000017ff277290 */ /* 0x000fe20008ffe4ff */
[----:B-1----:R-:W-:Y:S01]  /*1d40*/  SHF.L.U32 R2, R15, 0x1f, RZ ;  /* 0x0000001f0f027819 */ /* 0x002fe200000006ff */
[----:B------:R-:W-:Y:S02]  /*1d50*/  UIADD3 UR32, UPT, UPT, UR32, 0x4300, URZ ;  /* 0x0000430020207890 */ /* 0x000fe4000fffe0ff */
[----:B------:R-:W-:Y:S01]  /*1d60*/  UIADD3.X UR31, UPT, UPT, URZ, UR23, URZ, UP0, !UPT ;  /* 0x00000017ff1f7290 */ /* 0x000fe200087fe4ff */
[----:B------:R4:W1:Y:S01]  /*1d70*/  SYNCS.PHASECHK.TRANS64.TRYWAIT P0, [UR8+0x28], R2 ;  /* 0x00002802ff0075a7 */ /* 0x0008620008001108 */
[----:B------:R-:W-:-:S02]  /*1d80*/  ULEA UR8, UR20, UR7, 0xc ;  /* 0x0000000714087291 */ /* 0x000fc4000f8e60ff */
[----:B------:R-:W-:Y:S02]  /*1d90*/  UPRMT UR17, URZ, 0x5410, UR4 ;  /* 0x00005410ff117896 */ /* 0x000fe40008000004 */
[----:B------:R-:W-:Y:S01]  /*1da0*/  ULEA UR8, UR8, UR6, 0x1 ;  /* 0x0000000608087291 */ /* 0x000fe2000f8e08ff */
[----:B------:R-:W-:Y:S01]  /*1db0*/  UMOV UR18, 0x0 ;  /* 0x0000000000127882 */ /* 0x000fe20000000000 */
[----:B------:R-:W-:Y:S02]  /*1dc0*/  UMOV UR19, 0x10000000 ;  /* 0x1000000000137882 */ /* 0x000fe40000000000 */
[----:B------:R-:W-:Y:S01]  /*1dd0*/  UIADD3 UR8, UPT, UPT, UR8, 0xe300, URZ ;  /* 0x0000e30008087890 */ /* 0x000fe2000fffe0ff */
[----:B------:R2:W-:Y:S01]  /*1de0*/  UTMALDG.3D.2CTA [UR32], [UR38], desc[UR18] ;  /* 0x00001220260075b4 */ /* 0x0005e20008211000 */
[----:B------:R-:W-:Y:S01]  /*1df0*/  UMOV UR12, UR36 ;  /* 0x00000024000c7c82 */ /* 0x000fe20008000000 */
[----:B------:R-:W-:Y:S01]  /*1e00*/  UMOV UR9, UR33 ;  /* 0x0000002100097c82 */ /* 0x000fe20008000000 */
[----:B------:R-:W-:Y:S01]  /*1e10*/  UMOV UR28, UR21 ;  /* 0x00000015001c7c82 */ /* 0x000fe20008000000 */
[----:B------:R-:W-:-:S04]  /*1e20*/  UMOV UR20, UR26 ;  /* 0x0000001a00147c82 */ /* 0x000fc80008000000 */
[----:B------:R3:W-:Y:S01]  /*1e30*/  UTMALDG.3D.MULTICAST.2CTA [UR8], [UR30], UR17, desc[UR18] ;  /* 0x000012081e0073b4 */ /* 0x0007e20008211811 */
[----:B--2---:R-:W-:Y:S02]  /*1e40*/  UIADD3 UR34, UPT, UPT, UR34, 0x40, URZ ;  /* 0x0000004022227890 */ /* 0x004fe4000fffe0ff */
[----:B---3--:R-:W-:Y:S01]  /*1e50*/  UIADD3 UR11, UPT, UPT, UR11, 0x40, URZ ;  /* 0x000000400b0b7890 */ /* 0x008fe2000fffe0ff */
[----:B------:R-:W-:Y:S11]  /*1e60*/  BRA.U UP2, `(.L_x_31) ;  /* 0xfffffffd02447547 */ /* 0x000ff6000b83ffff */
.L_x_25:
[----:B------:R-:W-:Y:S01]  /*1e70*/  ULEA UR8, UR26, UR6, 0x3 ;  /* 0x000000061a087291 */ /* 0x000fe2000f8e18ff */
[----:B-1--4-:R-:W-:Y:S01]  /*1e80*/  SHF.L.U32 R2, R15, 0x1f, RZ ;  /* 0x0000001f0f027819 */ /* 0x012fe200000006ff */
[----:B------:R-:W-:Y:S01]  /*1e90*/  @!P1 SYNCS.ARRIVE.TRANS64.A1T0 RZ, [UR6+0x98], RZ ;  /* 0x000098ffffff99a7 */ /* 0x000fe20008100006 */
[----:B------:R-:W-:-:S06]  /*1ea0*/  UISETP.GT.AND UP0, UPT, UR15, UR14, UPT ;  /* 0x0000000e0f00728c */ /* 0x000fcc000bf04270 */
[----:B--2---:R1:W2:Y:S03]  /*1eb0*/  SYNCS.PHASECHK.TRANS64.TRYWAIT P0, [UR8+0x28], R2 ;  /* 0x00002802ff0075a7 */ /* 0x0042a60008001108 */
[----:B------:R-:W-:Y:S05]  /*1ec0*/  BRA.U !UP0, `(.L_x_32) ;  /* 0x0000000108c87547 */ /* 0x000fea000b800000 */
[----:B------:R-:W-:Y:S01]  /*1ed0*/  UIADD3 UR30, UPT, UPT, UR27, UR28, URZ ;  /* 0x0000001c1b1e7290 */ /* 0x000fe2000fffe0ff */
[----:B------:R-:W-:-:S11]  /*1ee0*/  UMOV UR31, UR26 ;  /* 0x0000001a001f7c82 */ /* 0x000fd60008000000 */
.L_x_38:
[----:B------:R-:W-:Y:S01]  /*1ef0*/  ULEA UR17, UR31, UR6, 0x3 ;  /* 0x000000061f117291 */ /* 0x000fe2000f8e18ff */
[----:B--2---:R-:W-:Y:S01]  /*1f00*/  @P5 MOV R3, 0x8000 ;  /* 0x0000800000035802 */ /* 0x004fe20000000f00 */
[----:B-12---:R-:W-:Y:S10]  /*1f10*/  @P0 BRA `(.L_x_33) ;  /* 0x00000000000c0947 */ /* 0x006ff40003800000 */
[----:B------:R-:W-:-:S04]  /*1f20*/  SHF.L.U32 R5, R15, 0x1f, RZ ;  /* 0x0000001f0f057819 */ /* 0x000fc800000006ff */
[----:B------:R-:W2:Y:S02]  /*1f30*/  SYNCS.PHASECHK.TRANS64.TRYWAIT P0, [UR17+0x28], R5 ;  /* 0x00002805ff0075a7 */ /* 0x000ea40008001111 */
[----:B--2---:R-:W-:Y:S05]  /*1f40*/  @!P0 BRA `(.L_x_34) ;  /* 0x0000006c000c8947 */ /* 0x004fea0003800000 */
.L_x_33:
[----:B------:R2:W-:Y:S01]  /*1f50*/  @P5 SYNCS.ARRIVE.TRANS64 RZ, [UR17], R3 ;  /* 0x00000003ffff59a7 */ /* 0x0005e20008000011 */
[----:B------:R-:W-:-:S04]  /*1f60*/  ULOP3.LUT UR8, UR25, 0x2, URZ, 0xfc, !UPT ;  /* 0x0000000219087892 */ /* 0x000fc8000f8efcff */
[----:B------:R-:W-:-:S09]  /*1f70*/  UISETP.NE.AND UP0, UPT, UR8, 0x2, UPT ;  /* 0x000000020800788c */ /* 0x000fd2000bf05270 */
[----:B------:R-:W-:Y:S05]  /*1f80*/  BRA.U UP0, `(.L_x_35) ;  /* 0x0000000100047547 */ /* 0x000fea000b800000 */
[----:B------:R-:W-:Y:S05]  /*1f90*/  BPT.TRAP 0x1 ;  /* 0x000000040000795c */ /* 0x000fea0000300000 */
.L_x_35:
[----:B------:R-:W-:Y:S04]  /*1fa0*/  BSSY.RECONVERGENT B0, `(.L_x_36) ;  /* 0x0000003000007945 */ /* 0x000fe80003800200 */
[----:B------:R-:W-:Y:S05]  /*1fb0*/  @!P4 BRA `(.L_x_37) ;  /* 0x000000000004c947 */ /* 0x000fea0003800000 */
[----:B------:R-:W-:Y:S05]  /*1fc0*/  BPT.TRAP 0x1 ;  /* 0x000000040000795c */ /* 0x000fea0000300000 */
.L_x_37:
[----:B------:R-:W-:Y:S05]  /*1fd0*/  BSYNC.RECONVERGENT B0 ;  /* 0x0000000000007941 */ /* 0x000fea0003800200 */
.L_x_36:
        /* <DEDUP_REMOVED lines=9> */
[----:B------:R-:W-:Y:S02]  /*2070*/  USHF.L.U32 UR18, UR28, 0x6, URZ ;  /* 0x000000061c127899 */ /* 0x000fe400080006ff */
[----:B------:R-:W-:Y:S01]  /*2080*/  ULOP3.LUT UR17, UR17, 0xfefffff8, URZ, 0xc0, !UPT ;  /* 0xfefffff811117892 */ /* 0x000fe2000f8ec0ff */
[----:B-1----:R-:W-:Y:S01]  /*2090*/  SHF.L.U32 R2, R15, 0x1f, RZ ;  /* 0x0000001f0f027819 */ /* 0x002fe200000006ff */
[----:B------:R-:W-:Y:S02]  /*20a0*/  UIADD3.X UR41, UPT, UPT, URZ, UR23, URZ, UP1, !UPT ;  /* 0x00000017ff297290 */ /* 0x000fe40008ffe4ff */
[----:B------:R-:W-:Y:S01]  /*20b0*/  UIADD3 UR16, UPT, UPT, UR16, 0x4300, URZ ;  /* 0x0000430010107890 */ /* 0x000fe2000fffe0ff */
[----:B------:R4:W1:Y:S01]  /*20c0*/  SYNCS.PHASECHK.TRANS64.TRYWAIT P0, [UR8+0x28], R2 ;  /* 0x00002802ff0075a7 */ /* 0x0008620008001108 */
[----:B------:R-:W-:-:S02]  /*20d0*/  ULEA UR8, UR31, UR7, 0xc ;  /* 0x000000071f087291 */ /* 0x000fc4000f8e60ff */
[----:B------:R-:W-:Y:S02]  /*20e0*/  UIADD3 UR11, UPT, UPT, UR5, UR18, URZ ;  /* 0x00000012050b7290 */ /* 0x000fe4000fffe0ff */
[----:B------:R-:W-:Y:S02]  /*20f0*/  ULEA UR8, UR8, UR6, 0x1 ;  /* 0x0000000608087291 */ /* 0x000fe4000f8e08ff */
[----:B------:R-:W-:Y:S02]  /*2100*/  UPRMT UR29, URZ, 0x5410, UR4 ;  /* 0x00005410ff1d7896 */ /* 0x000fe40008000004 */
[----:B------:R-:W-:Y:S02]  /*2110*/  UIADD3 UR8, UPT, UPT, UR8, 0xe300, URZ ;  /* 0x0000e30008087890 */ /* 0x000fe4000fffe0ff */
[----:B------:R-:W-:Y:S01]  /*2120*/  UIADD3.X UR39, UPT, UPT, URZ, UR23, URZ, UP0, !UPT ;  /* 0x00000017ff277290 */ /* 0x000fe200087fe4ff */
[----:B------:R-:W-:Y:S01]  /*2130*/  UMOV UR32, 0x0 ;  /* 0x0000000000207882 */ /* 0x000fe20000000000 */
[----:B------:R-:W-:Y:S01]  /*2140*/  UMOV UR33, 0x10000000 ;  /* 0x1000000000217882 */ /* 0x000fe20000000000 */
[----:B------:R-:W-:Y:S01]  /*2150*/  UMOV UR19, UR35 ;  /* 0x0000002300137c82 */ /* 0x000fe20008000000 */
[----:B------:R-:W-:Y:S01]  /*2160*/  UMOV UR20, UR36 ;  /* 0x0000002400147c82 */ /* 0x000fe20008000000 */
[----:B------:R-:W-:Y:S01]  /*2170*/  UMOV UR12, UR36 ;  /* 0x00000024000c7c82 */ /* 0x000fe20008000000 */
[----:B------:R-:W-:Y:S01]  /*2180*/  UMOV UR9, UR17 ;  /* 0x0000001100097c82 */ /* 0x000fe20008000000 */
[----:B------:R4:W-:Y:S01]  /*2190*/  UTMALDG.3D.2CTA [UR16], [UR40], desc[UR32] ;  /* 0x00002010280075b4 */ /* 0x0009e20008211000 */
[----:B------:R-:W-:Y:S01]  /*21a0*/  UIADD3 UR28, UPT, UPT, UR28, 0x1, URZ ;  /* 0x000000011c1c7890 */ /* 0x000fe2000fffe0ff */
[----:B------:R-:W-:-:S03]  /*21b0*/  UMOV UR31, UR26 ;  /* 0x0000001a001f7c82 */ /* 0x000fc60008000000 */
[----:B------:R-:W-:Y:S01]  /*21c0*/  UISETP.NE.AND UP0, UPT, UR28, UR30, UPT ;  /* 0x0000001e1c00728c */ /* 0x000fe2000bf05270 */
[----:B------:R4:W-:Y:S08]  /*21d0*/  UTMALDG.3D.MULTICAST.2CTA [UR8], [UR38], UR29, desc[UR32] ;  /* 0x00002008260073b4 */ /* 0x0009f0000821181d */
[----:B----4-:R-:W-:Y:S05]  /*21e0*/  BRA.U UP0, `(.L_x_38) ;  /* 0xfffffffd00407547 */ /* 0x010fea000b83ffff */
.L_x_32:
[----:B-1----:R-:W-:Y:S01]  /*21f0*/  LEA R2, R14, UR6, 0x3 ;  /* 0x000000060e027c11 */ /* 0x002fe2000f8e18ff */
[----:B------:R-:W-:Y:S01]  /*2200*/  NOP ;  /* 0x0000000000007918 */ /* 0x000fe20000000000 */
[----:B--2---:R-:W-:Y:S02]  /*2210*/  SHF.L.U32 R3, R12, 0x1f, RZ ;  /* 0x0000001f0c037819 */ /* 0x004fe400000006ff */
[----:B------:R-:W-:Y:S02]  /*2220*/  LEA R4, R14, UR6, 0x4 ;  /* 0x000000060e047c11 */ /* 0x000fe4000f8e20ff */
[----:B------:R-:W1:Y:S02]  /*2230*/  SYNCS.PHASECHK.TRANS64.TRYWAIT P0, [R2+URZ+0xa0], R3 ;  /* 0x0000a003020075a7 */ /* 0x000e6400080011ff */
[----:B-1----:R-:W-:Y:S05]  /*2240*/  @!P0 BRA `(.L_x_39) ;  /* 0x0000006800648947 */ /* 0x002fea0003800000 */
.L_x_153:
[----:B------:R-:W2:Y:S01]  /*2250*/  LDS.128 R4, [R4+0x130] ;  /* 0x0001300004047984 */ /* 0x000ea20000000c00 */
[----:B------:R-:W-:Y:S01]  /*2260*/  ISETP.GE.AND P0, PT, R26, 0x1, PT ;  /* 0x000000011a00780c */ /* 0x000fe20003f06270 */
[----:B-1----:R-:W-:Y:S01]  /*2270*/  VIADD R2, R2, 0xb0 ;  /* 0x000000b002027836 */ /* 0x002fe20000000000 */
[----:B------:R-:W-:Y:S01]  /*2280*/  @!PT LDS RZ, [RZ] ;  /* 0x00000000fffff984 */ /* 0x000fe20000000800 */
[----:B------:R-:W-:Y:S01]  /*2290*/  @!PT LDS RZ, [RZ] ;  /* 0x00000000fffff984 */ /* 0x000fe20000000800 */
[----:B------:R-:W-:Y:S01]  /*22a0*/  @!PT LDS RZ, [RZ] ;  /* 0x00000000fffff984 */ /* 0x000fe20000000800 */
[----:B------:R-:W-:Y:S01]  /*22b0*/  @!PT LDS RZ, [RZ] ;  /* 0x00000000fffff984 */ /* 0x000fe20000000800 */
[----:B------:R1:W-:Y:S06]  /*22c0*/  MEMBAR.ALL.CTA ;  /* 0x0000000000007992 */ /* 0x0003ec0000008000 */
[----:B-1----:R-:W1:Y:S01]  /*22d0*/  FENCE.VIEW.ASYNC.S ;  /* 0x00000000000073c6 */ /* 0x002e620000000000 */
[----:B------:R-:W-:-:S04]  /*22e0*/  PRMT R2, RZ, 0x654, R2 ;  /* 0x00000654ff027816 */ /* 0x000fc80000000002 */
[----:B-1----:R1:W-:Y:S01]  /*22f0*/  SYNCS.ARRIVE.TRANS64.RED.A1T0 RZ, [R2+URZ], RZ ;  /* 0x000000ff02ff79a7 */ /* 0x0023e200081004ff */
[----:B--2---:R-:W-:-:S13]  /*2300*/  LOP3.LUT P2, RZ, R6, 0x1, RZ, 0xc0, !PT ;  /* 0x0000000106ff7812 */ /* 0x004fda000784c0ff */
[----:B------:R-:W-:Y:S01]  /*2310*/  @P2 SHF.R.U32.HI R3, RZ, 0x10, R5 ;  /* 0x00000010ff032819 */ /* 0x000fe20000011605 */
[----:B------:R-:W-:Y:S01]  /*2320*/  VOTEU.ANY UP0, P2 ;  /* 0x0000000000ff7886 */ /* 0x000fe20001000100 */
[----:B------:R-:W-:Y:S02]  /*2330*/  @P2 MOV R13, R4 ;  /* 0x00000004000d2202 */ /* 0x000fe40000000f00 */
[----:B------:R-:W-:Y:S02]  /*2340*/  @P2 R2UR.BROADCAST UR8, R3 ;  /* 0x00000000030822ca */ /* 0x000fe400008e0000 */
[----:B------:R-:W-:-:S11]  /*2350*/  @P2 LOP3.LUT R11, R5, 0xffff, RZ, 0xc0, !PT ;  /* 0x0000ffff050b2812 */ /* 0x000fd600078ec0ff */
[----:B------:R-:W-:Y:S01]  /*2360*/  @UP0 UMOV UR36, UR8 ;  /* 0x0000000800240c82 */ /* 0x000fe20008000000 */
[----:B-1----:R-:W-:Y:S05]  /*2370*/  @!P0 BRA `(.L_x_40) ;  /* 0x0000000000b88947 */ /* 0x002fea0003800000 */
[----:B------:R-:W3:Y:S01]  /*2380*/  LDC.64 R4, c[0x0][0xb18] ;  /* 0x0002c600ff047b82 */ /* 0x000ee20000000a00 */
[----:B------:R-:W-:-:S07]  /*2390*/  ISETP.NE.AND P3, PT, R26, 0x1, PT ;  /* 0x000000011a00780c */ /* 0x000fce0003f65270 */
[----:B------:R-:W1:Y:S08]  /*23a0*/  LDC.64 R6, c[0x0][0xb10] ;  /* 0x0002c400ff067b82 */ /* 0x000e700000000a00 */
[----:B------:R-:W2:Y:S08]  /*23b0*/  LDC R17, c[0x0][0xb20] ;  /* 0x0002c800ff117b82 */ /* 0x000eb00000000800 */
[----:B------:R-:W4:Y:S01]  /*23c0*/  LDC R18, c[0x0][0xb0c] ;  /* 0x0002c300ff127b82 */ /* 0x000f220000000800 */
[----:B---3--:R-:W-:Y:S01]  /*23d0*/  IMAD.HI.U32 R22, R0, R5, RZ ;  /* 0x0000000500167227 */ /* 0x008fe200078e00ff */
[----:B------:R-:W-:-:S06]  /*23e0*/  ISETP.NE.AND P0, PT, R4, 0x1, PT ;  /* 0x000000010400780c */ /* 0x000fcc0003f05270 */
[----:B------:R-:W3:Y:S01]  /*23f0*/  LDC.64 R2, c[0x0][0xb28] ;  /* 0x0002ca00ff027b82 */ /* 0x000ee20000000a00 */
[----:B-1----:R-:W-:-:S04]  /*2400*/  IMAD.HI.U32 R20, R9, R6, RZ ;  /* 0x0000000609147227 */ /* 0x002fc800078e00ff */
[----:B------:R-:W-:Y:S01]  /*2410*/  IMAD.HI.U32 R24, R13, R6, RZ ;  /* 0x000000060d187227 */ /* 0x000fe200078e00ff */
[----:B------:R-:W-:Y:S02]  /*2420*/  SHF.R.U32.HI R20, RZ, R7, R20 ;  /* 0x00000007ff147219 */ /* 0x000fe40000011614 */
[----:B--2---:R-:W-:Y:S01]  /*2430*/  SHF.R.U32.HI R19, RZ, R17, R22 ;  /* 0x00000011ff137219 */ /* 0x004fe20000011616 */
[----:B------:R-:W-:Y:S01]  /*2440*/  IMAD.HI.U32 R22, R11, R5, RZ ;  /* 0x000000050b167227 */ /* 0x000fe200078e00ff */
[----:B------:R-:W-:Y:S02]  /*2450*/  SHF.R.U32.HI R24, RZ, R7, R24 ;  /* 0x00000007ff187219 */ /* 0x000fe40000011618 */
[----:B------:R-:W-:Y:S02]  /*2460*/  SEL R19, R0, R19, !P0 ;  /* 0x0000001300137207 */ /* 0x000fe40004000000 */
[----:B------:R-:W-:Y:S02]  /*2470*/  SHF.R.U32.HI R22, RZ, R17, R22 ;  /* 0x00000011ff167219 */ /* 0x000fe40000011616 */
[----:B----4-:R-:W-:-:S02]  /*2480*/  ISETP.NE.AND P1, PT, R18, 0x1, PT ;  /* 0x000000011200780c */ /* 0x010fc40003f25270 */
[----:B------:R-:W-:Y:S02]  /*2490*/  SEL R5, R11, R22, !P0 ;  /* 0x000000160b057207 */ /* 0x000fe40004000000 */
[----:B------:R-:W-:Y:S02]  /*24a0*/  SEL R21, R9, R20, !P1 ;  /* 0x0000001409157207 */ /* 0x000fe40004800000 */
[----:B------:R-:W-:Y:S01]  /*24b0*/  SEL R7, R13, R24, !P1 ;  /* 0x000000180d077207 */ /* 0x000fe20004800000 */
[----:B---3--:R-:W-:Y:S01]  /*24c0*/  IMAD.HI.U32 R20, R19, R2, RZ ;  /* 0x0000000213147227 */ /* 0x008fe200078e00ff */
[----:B------:R-:W-:-:S03]  /*24d0*/  IADD3 R17, PT, PT, -R5, RZ, RZ ;  /* 0x000000ff05117210 */ /* 0x000fc60007ffe1ff */
        /* <DEDUP_REMOVED lines=11> */
[----:B------:R-:W-:-:S04]  /*2590*/  @!P0 IMAD.HI.U32 R20, R7, R2, RZ ;  /* 0x0000000207148227 */ /* 0x000fc800078e00ff */
[----:B------:R-:W-:Y:S01]  /*25a0*/  IMAD.MOV R2, RZ, RZ, -R6 ;  /* 0x000000ffff027224 */ /* 0x000fe200078e0a06 */
[----:B------:R-:W-:-:S03]  /*25b0*/  @!P0 SHF.R.U32.HI R20, RZ, R3, R20 ;  /* 0x00000003ff148219 */ /* 0x000fc60000011614 */
[----:B------:R-:W-:Y:S01]  /*25c0*/  IMAD R2, R26, R2, R5 ;  /* 0x000000021a027224 */ /* 0x000fe200078e0205 */
        /* <DEDUP_REMOVED lines=9> */
.L_x_40:
[----:B------:R-:W1:Y:S02]  /*2660*/  LDCU UR8, c[0x0][0xb30] ;  /* 0x00016600ff0877ac */ /* 0x000e640008000800 */
[----:B-1----:R-:W-:-:S09]  /*2670*/  UISETP.NE.AND UP0, UPT, UR8, 0x1, UPT ;  /* 0x000000010800788c */ /* 0x002fd2000bf05270 */
[----:B------:R-:W-:Y:S05]  /*2680*/  BRA.U UP0, `(.L_x_41) ;  /* 0x0000000100407547 */ /* 0x000fea000b800000 */
[----:B------:R-:W1:Y:S08]  /*2690*/  LDC.64 R4, c[0x0][0xb10] ;  /* 0x0002c400ff047b82 */ /* 0x000e700000000a00 */
[----:B------:R-:W2:Y:S08]  /*26a0*/  LDC.64 R2, c[0x0][0xb18] ;  /* 0x0002c600ff027b82 */ /* 0x000eb00000000a00 */
[----:B------:R-:W4:Y:S08]  /*26b0*/  LDC R6, c[0x0][0xb20] ;  /* 0x0002c800ff067b82 */ /* 0x000f300000000800 */
[----:B------:R-:W3:Y:S01]  /*26c0*/  LDC R18, c[0x0][0xb0c] ;  /* 0x0002c300ff127b82 */ /* 0x000ee20000000800 */
[----:B-1----:R-:W-:-:S05]  /*26d0*/  IMAD.HI.U32 R4, R13, R4, RZ ;  /* 0x000000040d047227 */ /* 0x002fca00078e00ff */
[----:B------:R-:W-:Y:S01]  /*26e0*/  SHF.R.U32.HI R4, RZ, R5, R4 ;  /* 0x00000005ff047219 */ /* 0x000fe20000011604 */
[----:B--2---:R-:W-:Y:S01]  /*26f0*/  IMAD.HI.U32 R3, R11, R3, RZ ;  /* 0x000000030b037227 */ /* 0x004fe200078e00ff */
[----:B------:R-:W-:-:S04]  /*2700*/  ISETP.NE.AND P0, PT, R2, 0x1, PT ;  /* 0x000000010200780c */ /* 0x000fc80003f05270 */
[----:B----4-:R-:W-:-:S04]  /*2710*/  SHF.R.U32.HI R6, RZ, R6, R3 ;  /* 0x00000006ff067219 */ /* 0x010fc80000011603 */
[----:B------:R-:W-:Y:S02]  /*2720*/  SEL R3, R11, R6, !P0 ;  /* 0x000000060b037207 */ /* 0x000fe40004000000 */
[----:B---3--:R-:W-:-:S04]  /*2730*/  ISETP.NE.AND P1, PT, R18, 0x1, PT ;  /* 0x000000011200780c */ /* 0x008fc80003f25270 */
[----:B------:R-:W-:-:S05]  /*2740*/  SEL R4, R13, R4, !P1 ;  /* 0x000000040d047207 */ /* 0x000fca0004800000 */
[----:B------:R-:W-:Y:S02]  /*2750*/  IMAD.IADD R5, R3, 0x1, -R4 ;  /* 0x0000000103057824 */ /* 0x000fe400078e0a04 */
[----:B------:R-:W-:Y:S02]  /*2760*/  IMAD.IADD R3, R4, 0x1, -R3 ;  /* 0x0000000104037824 */ /* 0x000fe400078e0a03 */
[----:B------:R-:W-:Y:S02]  /*2770*/  IMAD R13, R5, R18, R13 ;  /* 0x00000012050d7224 */ /* 0x000fe400078e020d */
[----:B------:R-:W-:-:S07]  /*2780*/  IMAD R11, R3, R2, R11 ;  /* 0x00000002030b7224 */ /* 0x000fce00078e020b */
.L_x_41:
[----:B------:R-:W-:Y:S01]  /*2790*/  VIADD R14, R14, 0x1 ;  /* 0x000000010e0e7836 */ /* 0x000fe20000000000 */
[----:B------:R-:W-:Y:S01]  /*27a0*/  PLOP3.LUT P1, PT, PT, PT, PT, 0x80, 0x8 ;  /* 0x000000000008781c */ /* 0x000fe20003f2f070 */
[----:B------:R-:W-:Y:S02]  /*27b0*/  IMAD.IADD R21, R13, 0x1, R60 ;  /* 0x000000010d157824 */ /* 0x000fe400078e023c */
[----:B------:R-:W-:Y:S01]  /*27c0*/  IMAD.IADD R20, R11, 0x1, R58 ;  /* 0x000000010b147824 */ /* 0x000fe200078e023a */
[----:B------:R-:W-:-:S04]  /*27d0*/  ISETP.NE.AND P0, PT, R14, 0x2, PT ;  /* 0x000000020e00780c */ /* 0x000fc80003f05270 */
[----:B------:R-:W-:Y:S02]  /*27e0*/  SEL R3, RZ, 0x1, P0 ;  /* 0x00000001ff037807 */ /* 0x000fe40000000000 */
[----:B------:R-:W-:Y:S02]  /*27f0*/  SEL R14, R14, RZ, P0 ;  /* 0x000000ff0e0e7207 */ /* 0x000fe40000000000 */
[----:B------:R-:W-:Y:S01]  /*2800*/  LOP3.LUT R12, R12, R3, RZ, 0x3c, !PT ;  /* 0x000000030c0c7212 */ /* 0x000fe200078e3cff */
[----:B------:R-:W-:Y:S06]  /*2810*/  @P2 BRA `(.L_x_42) ;  /* 0xfffffff000482947 */ /* 0x000fec000383ffff */
[----:B------:R-:W-:Y:S01]  /*2820*/  UIADD3 UR6, UPT, UPT, UR6, 0x28, URZ ;  /* 0x0000002806067890 */ /* 0x000fe2000fffe0ff */
[----:B------:R-:W-:-:S03]  /*2830*/  SHF.L.U32 R3, R15, 0x1f, RZ ;  /* 0x0000001f0f037819 */ /* 0x000fc600000006ff */
[----:B------:R-:W-:-:S09]  /*2840*/  ULEA UR4, UR26, UR6, 0x3 ;  /* 0x000000061a047291 */ /* 0x000fd2000f8e18ff */
[----:B------:R-:W1:Y:S02]  /*2850*/  SYNCS.PHASECHK.TRANS64.TRYWAIT P0, [UR4], R3 ;  /* 0x00000003ff0075a7 */ /* 0x000e640008001104 */
[----:B-1----:R-:W-:Y:S05]  /*2860*/  @!P0 BRA `(.L_x_43) ;  /* 0x0000006000f08947 */ /* 0x002fea0003800000 */
.L_x_155:
[----:B------:R-:W-:-:S04]  /*2870*/  UIADD3 UR5, UPT, UPT, UR26, 0x1, URZ ;  /* 0x000000011a057890 */ /* 0x000fc8000fffe0ff */
[----:B------:R-:W-:-:S04]  /*2880*/  UISETP.NE.AND UP0, UPT, UR5, 0x5, UPT ;  /* 0x000000050500788c */ /* 0x000fc8000bf05270 */
[----:B------:R-:W-:Y:S02]  /*2890*/  USEL UR7, URZ, 0x1, UP0 ;  /* 0x00000001ff077887 */ /* 0x000fe40008000000 */
[----:B------:R-:W-:-:S04]  /*28a0*/  USEL UR5, UR5, URZ, UP0 ;  /* 0x000000ff05057287 */ /* 0x000fc80008000000 */
[----:B------:R-:W-:Y:S01]  /*28b0*/  ULEA UR4, UR5, UR6, 0x3 ;  /* 0x0000000605047291 */ /* 0x000fe2000f8e18ff */
[----:B------:R-:W-:-:S04]  /*28c0*/  LOP3.LUT R2, R15, UR7, RZ, 0x3c, !PT ;  /* 0x000000070f027c12 */ /* 0x000fc8000f8e3cff */
[----:B-1----:R-:W-:-:S04]  /*28d0*/  SHF.L.U32 R3, R2, 0x1f, RZ ;  /* 0x0000001f02037819 */ /* 0x002fc800000006ff */
[----:B------:R-:W1:Y:S02]  /*28e0*/  SYNCS.PHASECHK.TRANS64.TRYWAIT P0, [UR4], R3 ;  /* 0x00000003ff0075a7 */ /* 0x000e640008001104 */
[----:B-1----:R-:W-:Y:S05]  /*28f0*/  @!P0 BRA `(.L_x_44) ;  /* 0x0000006000e48947 */ /* 0x002fea0003800000 */
.L_x_157:
        /* <DEDUP_REMOVED lines=9> */
.L_x_159:
        /* <DEDUP_REMOVED lines=9> */
.L_x_161:
[----:B------:R-:W-:-:S04]  /*2a20*/  UIADD3 UR5, UPT, UPT, UR5, 0x1, URZ ;  /* 0x0000000105057890 */ /* 0x000fc8000fffe0ff */
[----:B------:R-:W-:-:S04]  /*2a30*/  UISETP.NE.AND UP0, UPT, UR5, 0x5, UPT ;  /* 0x000000050500788c */ /* 0x000fc8000bf05270 */
[----:B------:R-:W-:Y:S02]  /*2a40*/  USEL UR4, URZ, 0x1, UP0 ;  /* 0x00000001ff047887 */ /* 0x000fe40008000000 */
[----:B------:R-:W-:-:S04]  /*2a50*/  USEL UR5, UR5, URZ, UP0 ;  /* 0x000000ff05057287 */ /* 0x000fc80008000000 */
[----:B------:R-:W-:Y:S01]  /*2a60*/  ULEA UR5, UR5, UR6, 0x3 ;  /* 0x0000000605057291 */ /* 0x000fe2000f8e18ff */
[----:B-1----:R-:W-:-:S04]  /*2a70*/  LOP3.LUT R3, R2, UR4, RZ, 0x3c, !PT ;  /* 0x0000000402037c12 */ /* 0x002fc8000f8e3cff */
[----:B------:R-:W-:Y:S01]  /*2a80*/  SHF.L.U32 R3, R3, 0x1f, RZ ;  /* 0x0000001f03037819 */ /* 0x000fe200000006ff */
[----:B---3--:R-:W-:-:S07]  /*2a90*/  IMAD.U32 R0, RZ, RZ, UR5 ;  /* 0x00000005ff007e24 */ /* 0x008fce000f8e00ff */
.L_x_47:
[----:B-1----:R1:W2:Y:S02]  /*2aa0*/  SYNCS.PHASECHK.TRANS64.TRYWAIT P0, [R0+URZ], R3 ;  /* 0x00000003000075a7 */ /* 0x0022a400080011ff */
[----:B--2---:R-:W-:Y:S05]  /*2ab0*/  @!P0 NANOSLEEP.SYNCS 0x989680 ;  /* 0x009896800000895d */ /* 0x004fea0003900000 */
[----:B------:R-:W2:Y:S02]  /*2ac0*/  @!P0 SYNCS.PHASECHK.TRANS64 P0, [R0+URZ], R3 ;  /* 0x00000003000085a7 */ /* 0x000ea400080010ff */
[----:B--2---:R-:W-:Y:S05]  /*2ad0*/  @P0 EXIT ;  /* 0x000000000000094d */ /* 0x004fea0003800000 */
[----:B------:R-:W-:Y:S05]  /*2ae0*/  BRA `(.L_x_47) ;  /* 0xfffffffc00ec7947 */ /* 0x000fea000383ffff */
.L_x_22:
[----:B------:R-:W-:-:S04]  /*2af0*/  UISETP.NE.AND UP0, UPT, UR37, URZ, UPT ;  /* 0x000000ff2500728c */ /* 0x000fc8000bf05270 */
[----:B------:R-:W-:-:S09]  /*2b00*/  UISETP.NE.OR UP0, UPT, UR10, 0x1, UP0 ;  /* 0x000000010a00788c */ /* 0x000fd20008705670 */
[----:B------:R-:W-:Y:S05]  /*2b10*/  BRA.U UP0, `(.L_x_48) ;  /* 0x00000005004c7547 */ /* 0x000fea000b800000 */
[----:B------:R-:W-:Y:S01]  /*2b20*/  HFMA2 R11, -RZ, RZ, 0, 0 ;  /* 0x00000000ff0b7431 */ /* 0x000fe200000001ff */
[----:B------:R-:W-:Y:S01]  /*2b30*/  ISETP.GE.U32.AND P2, PT, R10, 0x8, PT ;  /* 0x000000080a00780c */ /* 0x000fe20003f46070 */
[----:B------:R-:W-:Y:S01]  /*2b40*/  IMAD.MOV.U32 R12, RZ, RZ, 0x1 ;  /* 0x00000001ff0c7424 */ /* 0x000fe200078e00ff */
[----:B------:R-:W-:Y:S01]  /*2b50*/  CS2R R8, SRZ ;  /* 0x0000000000087805 */ /* 0x000fe2000001ff00 */
[----:B------:R-:W-:Y:S01]  /*2b60*/  IMAD.MOV.U32 R3, RZ, RZ, RZ ;  /* 0x000000ffff037224 */ /* 0x000fe200078e00ff */
[----:B------:R-:W-:Y:S01]  /*2b70*/  UMOV UR4, 0x400 ;  /* 0x0000040000047882 */ /* 0x000fe20000000000 */
[----:B------:R-:W-:Y:S01]  /*2b80*/  UMOV UR6, URZ ;  /* 0x000000ff00067c82 */ /* 0x000fe20008000000 */
[----:B------:R-:W-:-:S12]  /*2b90*/  ULEA UR37, UR37, UR4, 0x18 ;  /* 0x0000000425257291 */ /* 0x000fd8000f8ec0ff */
.L_x_52:
[----:B------:R-:W-:Y:S02]  /*2ba0*/  LEA R0, R3, UR37, 0x3 ;  /* 0x0000002503007c11 */ /* 0x000fe4000f8e18ff */
[----:B------:R-:W-:-:S03]  /*2bb0*/  SHF.L.U32 R5, R8, 0x1f, RZ ;  /* 0x0000001f08057819 */ /* 0x000fc600000006ff */
[----:B------:R-:W-:Y:S01]  /*2bc0*/  VIADD R4, R0, 0x110 ;  /* 0x0000011000047836 */ /* 0x000fe20000000000 */
[----:B------:R-:W1:Y:S02]  /*2bd0*/  SYNCS.PHASECHK.TRANS64.TRYWAIT P0, [R0+URZ+0x100], R5 ;  /* 0x00010005000075a7 */ /* 0x000e6400080011ff */
[----:B-1----:R-:W-:Y:S05]  /*2be0*/  @!P0 BRA `(.L_x_49) ;  /* 0x0000006000708947 */ /* 0x002fea0003800000 */
.L_x_162:
[----:B------:R-:W-:Y:S01]  /*2bf0*/  ULEA UR5, UR6, UR37, 0x3 ;  /* 0x0000002506057291 */ /* 0x000fe2000f8e18ff */
[----:B------:R-:W-:Y:S01]  /*2c00*/  PRMT R4, RZ, 0x654, R4 ;  /* 0x00000654ff047816 */ /* 0x000fe20000000004 */
[----:B-1----:R-:W-:Y:S01]  /*2c10*/  @!P2 IMAD.MOV.U32 R5, RZ, RZ, 0x10 ;  /* 0x00000010ff05a424 */ /* 0x002fe200078e00ff */
[----:B------:R-:W-:Y:S01]  /*2c20*/  SHF.L.U32 R7, R12, 0x1f, RZ ;  /* 0x0000001f0c077819 */ /* 0x000fe200000006ff */
[----:B------:R-:W-:Y:S01]  /*2c30*/  UIADD3 UR4, UPT, UPT, UR5, 0xa0, URZ ;  /* 0x000000a005047890 */ /* 0x000fe2000fffe0ff */
[----:B------:R1:W-:Y:S05]  /*2c40*/  SYNCS.ARRIVE.TRANS64.RED.A1T0 RZ, [R4+URZ], RZ ;  /* 0x000000ff04ff79a7 */ /* 0x0003ea00081004ff */
[----:B------:R-:W-:Y:S01]  /*2c50*/  IMAD.U32 R13, RZ, RZ, UR4 ;  /* 0x00000004ff0d7e24 */ /* 0x000fe2000f8e00ff */
[----:B------:R-:W2:Y:S04]  /*2c60*/  SYNCS.PHASECHK.TRANS64.TRYWAIT P0, [UR5+0xb0], R7 ;  /* 0x0000b007ff0075a7 */ /* 0x000ea80008001105 */
[----:B------:R-:W-:Y:S01]  /*2c70*/  PRMT R13, R10, 0x654, R13 ;  /* 0x000006540a0d7816 */ /* 0x000fe2000000000d */
[----:B-12---:R-:W-:Y:S06]  /*2c80*/  @!P0 BRA `(.L_x_50) ;  /* 0x00000060005c8947 */ /* 0x006fec0003800000 */
.L_x_164:
[----:B------:R-:W-:Y:S01]  /*2c90*/  ULEA UR4, UR6, UR37, 0x4 ;  /* 0x0000002506047291 */ /* 0x000fe2000f8e20ff */
[----:B------:R-:W-:Y:S01]  /*2ca0*/  SEL R2, R13, R2, !P2 ;  /* 0x000000020d027207 */ /* 0x000fe20005000000 */
[----:B------:R-:W-:Y:S01]  /*2cb0*/  UIADD3 UR5, UPT, UPT, UR5, 0xa0, URZ ;  /* 0x000000a005057890 */ /* 0x000fe2000fffe0ff */
[----:B-1----:R-:W-:Y:S01]  /*2cc0*/  LEA R0, R11, UR37, 0x3 ;  /* 0x000000250b007c11 */ /* 0x002fe2000f8e18ff */
[----:B------:R-:W-:Y:S01]  /*2cd0*/  UIADD3 UR4, UPT, UPT, UR4, 0x130, URZ ;  /* 0x0000013004047890 */ /* 0x000fe2000fffe0ff */
[----:B------:R1:W-:Y:S01]  /*2ce0*/  @!P2 SYNCS.ARRIVE.TRANS64.RED RZ, [R2+URZ], R5 ;  /* 0x0000000502ffa9a7 */ /* 0x0003e200080004ff */
[----:B------:R-:W-:Y:S01]  /*2cf0*/  UIADD3 UR6, UPT, UPT, UR6, 0x1, URZ ;  /* 0x0000000106067890 */ /* 0x000fe2000fffe0ff */
[----:B------:R-:W-:-:S03]  /*2d00*/  VIADD R3, R3, 0x1 ;  /* 0x0000000103037836 */ /* 0x000fc60000000000 */
[----:B------:R-:W-:Y:S02]  /*2d10*/  UISETP.NE.AND UP0, UPT, UR6, 0x2, UPT ;  /* 0x000000020600788c */ /* 0x000fe4000bf05270 */
[----:B------:R-:W-:Y:S01]  /*2d20*/  ISETP.NE.AND P0, PT, R3, 0x2, PT ;  /* 0x000000020300780c */ /* 0x000fe20003f05270 */
[----:B------:R-:W-:Y:S06]  /*2d30*/  UGETNEXTWORKID.BROADCAST [UR4], [UR5] ;  /* 0x00000000040073ca */ /* 0x000fec0008000100 */
[----:B------:R-:W-:Y:S02]  /*2d40*/  USEL UR4, URZ, 0x1, UP0 ;  /* 0x00000001ff047887 */ /* 0x000fe40008000000 */
[----:B------:R-:W-:-:S04]  /*2d50*/  USEL UR6, UR6, URZ, UP0 ;  /* 0x000000ff06067287 */ /* 0x000fc80008000000 */
[----:B------:R-:W-:Y:S02]  /*2d60*/  LOP3.LUT R12, R12, UR4, RZ, 0x3c, !PT ;  /* 0x000000040c0c7c12 */ /* 0x000fe4000f8e3cff */
[----:B-1----:R-:W-:-:S04]  /*2d70*/  SHF.L.U32 R5, R9, 0x1f, RZ ;  /* 0x0000001f09057819 */ /* 0x002fc800000006ff */
[----:B------:R-:W1:Y:S02]  /*2d80*/  SYNCS.PHASECHK.TRANS64.TRYWAIT P1, [R0+URZ+0xa0], R5 ;  /* 0x0000a005000075a7 */ /* 0x000e6400080211ff */
[----:B-1----:R-:W-:Y:S05]  /*2d90*/  @!P1 BRA `(.L_x_51) ;  /* 0x0000006000309947 */ /* 0x002fea0003800000 */
.L_x_165:
[----:B------:R-:W-:Y:S01]  /*2da0*/  LEA R4, R11, UR37, 0x4 ;  /* 0x000000250b047c11 */ /* 0x000fe2000f8e20ff */
[----:B-1----:R-:W-:Y:S01]  /*2db0*/  VIADD R0, R0, 0xb0 ;  /* 0x000000b000007836 */ /* 0x002fe20000000000 */
[----:B------:R-:W-:Y:S01]  /*2dc0*/  SEL R3, R3, RZ, P0 ;  /* 0x000000ff03037207 */ /* 0x000fe20000000000 */
[----:B------:R-:W-:-:S03]  /*2dd0*/  VIADD R11, R11, 0x1 ;  /* 0x000000010b0b7836 */ /* 0x000fc60000000000 */
[----:B------:R-:W1:Y:S01]  /*2de0*/  LDS.128 R4, [R4+0x130] ;  /* 0x0001300004047984 */ /* 0x000e620000000c00 */
[----:B------:R-:W-:Y:S02]  /*2df0*/  PRMT R0, RZ, 0x654, R0 ;  /* 0x00000654ff007816 */ /* 0x000fe40000000000 */
[C---:B------:R-:W-:Y:S01]  /*2e00*/  ISETP.NE.AND P1, PT, R11.reuse, 0x2, PT ;  /* 0x000000020b00780c */ /* 0x040fe20003f25270 */
[----:B------:R-:W-:Y:S01]  /*2e10*/  @!PT LDS RZ, [RZ] ;  /* 0x00000000fffff984 */ /* 0x000fe20000000800 */
[----:B------:R-:W-:Y:S01]  /*2e20*/  @!PT LDS RZ, [RZ] ;  /* 0x00000000fffff984 */ /* 0x000fe20000000800 */
[----:B------:R-:W-:Y:S01]  /*2e30*/  @!PT LDS RZ, [RZ] ;  /* 0x00000000fffff984 */ /* 0x000fe20000000800 */
[----:B------:R-:W-:Y:S01]  /*2e40*/  @!PT LDS RZ, [RZ] ;  /* 0x00000000fffff984 */ /* 0x000fe20000000800 */
[----:B------:R2:W-:Y:S06]  /*2e50*/  MEMBAR.ALL.CTA ;  /* 0x0000000000007992 */ /* 0x0005ec0000008000 */
[----:B--2---:R-:W2:Y:S01]  /*2e60*/  FENCE.VIEW.ASYNC.S ;  /* 0x00000000000073c6 */ /* 0x004ea20000000000 */
[----:B------:R-:W-:Y:S01]  /*2e70*/  SEL R11, R11, RZ, P1 ;  /* 0x000000ff0b0b7207 */ /* 0x000fe20000800000 */
[----:B--2---:R2:W-:Y:S01]  /*2e80*/  SYNCS.ARRIVE.TRANS64.RED.A1T0 RZ, [R0+URZ], RZ ;  /* 0x000000ff00ff79a7 */ /* 0x0045e200081004ff */
[----:B-1----:R-:W-:-:S02]  /*2e90*/  LOP3.LUT P3, RZ, R6, 0x1, RZ, 0xc0, !PT ;  /* 0x0000000106ff7812 */ /* 0x002fc4000786c0ff */
[----:B------:R-:W-:-:S04]  /*2ea0*/  SEL R5, RZ, 0x1, P0 ;  /* 0x00000001ff057807 */ /* 0x000fc80000000000 */
[----:B------:R-:W-:Y:S02]  /*2eb0*/  LOP3.LUT R8, R8, R5, RZ, 0x3c, !PT ;  /* 0x0000000508087212 */ /* 0x000fe400078e3cff */
[----:B--2---:R-:W-:-:S04]  /*2ec0*/  SEL R0, RZ, 0x1, P1 ;  /* 0x00000001ff007807 */ /* 0x004fc80000800000 */
[----:B------:R-:W-:Y:S01]  /*2ed0*/  LOP3.LUT R9, R9, R0, RZ, 0x3c, !PT ;  /* 0x0000000009097212 */ /* 0x000fe200078e3cff */
[----:B------:R-:W-:Y:S06]  /*2ee0*/  @P3 BRA `(.L_x_52) ;  /* 0xfffffffc002c3947 */ /* 0x000fec000383ffff */
[----:B------:R-:W-:Y:S01]  /*2ef0*/  ULEA UR5, UR6, UR37, 0x3 ;  /* 0x0000002506057291 */ /* 0x000fe2000f8e18ff */
[----:B------:R-:W-:-:S08]  /*2f00*/  SHF.L.U32 R3, R12, 0x1f, RZ ;  /* 0x0000001f0c037819 */ /* 0x000fd000000006ff */
[----:B------:R-:W1:Y:S02]  /*2f10*/  SYNCS.PHASECHK.TRANS64 P0, [UR5+0xb0], R3 ;  /* 0x0000b003ff0075a7 */ /* 0x000e640008001005 */
[----:B-1----:R-:W-:Y:S05]  /*2f20*/  @P0 BRA `(.L_x_53) ;  /* 0x0000000000080947 */ /* 0x002fea0003800000 */
[----:B------:R-:W1:Y:S02]  /*2f30*/  SYNCS.PHASECHK.TRANS64.TRYWAIT P0, [UR5+0xb0], R3 ;  /* 0x0000b003ff0075a7 */ /* 0x000e640008001105 */
[----:B-1----:R-:W-:Y:S05]  /*2f40*/  @!P0 BRA `(.L_x_54) ;  /* 0x0000005c00d88947 */ /* 0x002fea0003800000 */
.L_x_53:
[----:B------:R-:W-:-:S04]  /*2f50*/  UIADD3 UR4, UPT, UPT, UR6, 0x1, URZ ;  /* 0x0000000106047890 */ /* 0x000fc8000fffe0ff */
[----:B------:R-:W-:-:S04]  /*2f60*/  UISETP.NE.AND UP0, UPT, UR4, 0x2, UPT ;  /* 0x000000020400788c */ /* 0x000fc8000bf05270 */
[----:B------:R-:W-:Y:S02]  /*2f70*/  USEL UR7, URZ, 0x1, UP0 ;  /* 0x00000001ff077887 */ /* 0x000fe40008000000 */
[----:B------:R-:W-:-:S04]  /*2f80*/  USEL UR4, UR4, URZ, UP0 ;  /* 0x000000ff04047287 */ /* 0x000fc80008000000 */
[----:B------:R-:W-:Y:S01]  /*2f90*/  ULEA UR4, UR4, UR37, 0x3 ;  /* 0x0000002504047291 */ /* 0x000fe2000f8e18ff */
[----:B-1----:R-:W-:-:S04]  /*2fa0*/  LOP3.LUT R3, R12, UR7, RZ, 0x3c, !PT ;  /* 0x000000070c037c12 */ /* 0x002fc8000f8e3cff */
[----:B------:R-:W-:-:S04]  /*2fb0*/  SHF.L.U32 R0, R3, 0x1f, RZ ;  /* 0x0000001f03007819 */ /* 0x000fc800000006ff */
[----:B------:R-:W1:Y:S02]  /*2fc0*/  SYNCS.PHASECHK.TRANS64 P0, [UR4+0xb0], R0 ;  /* 0x0000b000ff0075a7 */ /* 0x000e640008001004 */
[----:B-1----:R-:W-:Y:S05]  /*2fd0*/  @P0 EXIT ;  /* 0x000000000000094d */ /* 0x002fea0003800000 */
[----:B------:R-:W-:Y:S02]  /*2fe0*/  SHF.L.U32 R3, R3, 0x1f, RZ ;  /* 0x0000001f03037819 */ /* 0x000fe400000006ff */
[----:B------:R-:W-:-:S07]  /*2ff0*/  MOV R0, UR4 ;  /* 0x0000000400007c02 */ /* 0x000fce0008000f00 */
.L_x_55:
[----:B-1----:R1:W2:Y:S02]  /*3000*/  SYNCS.PHASECHK.TRANS64.TRYWAIT P0, [R0+URZ+0xb0], R3 ;  /* 0x0000b003000075a7 */ /* 0x0022a400080011ff */
[----:B--2---:R-:W-:Y:S05]  /*3010*/  @!P0 NANOSLEEP.SYNCS 0x989680 ;  /* 0x009896800000895d */ /* 0x004fea0003900000 */
[----:B------:R-:W2:Y:S02]  /*3020*/  @!P0 SYNCS.PHASECHK.TRANS64 P0, [R0+URZ+0xb0], R3 ;  /* 0x0000b003000085a7 */ /* 0x000ea400080010ff */
[----:B--2---:R-:W-:Y:S05]  /*3030*/  @P0 EXIT ;  /* 0x000000000000094d */ /* 0x004fea0003800000 */
[----:B------:R-:W-:Y:S05]  /*3040*/  BRA `(.L_x_55) ;  /* 0xfffffffc00ec7947 */ /* 0x000fea000383ffff */
.L_x_48:
[----:B------:R-:W-:Y:S05]  /*3050*/  BRA.U UP4, `(.L_x_56) ;  /* 0x0000001104d47547 */ /* 0x000fea000b800000 */
[----:B------:R-:W-:Y:S01]  /*3060*/  UMOV UR4, 0x40 ;  /* 0x0000004000047882 */ /* 0x000fe20000000000 */
[----:B------:R-:W-:Y:S01]  /*3070*/  NOP ;  /* 0x0000000000007918 */ /* 0x000fe20000000000 */
[----:B------:R-:W-:Y:S01]  /*3080*/  ULEA UR4, UR37, UR4, 0x18 ;  /* 0x0000000425047291 */ /* 0x000fe2000f8ec0ff */
[----:B------:R-:W-:Y:S02]  /*3090*/  UMOV UR5, 0x400 ;  /* 0x0000040000057882 */ /* 0x000fe40000000000 */
[----:B------:R-:W-:-:S06]  /*30a0*/  ULEA UR37, UR37, UR5, 0x18 ;  /* 0x0000000525257291 */ /* 0x000fcc000f8ec0ff */
[----:B------:R-:W1:Y:S02]  /*30b0*/  LDS.U8 R2, [UR4+0x1c] ;  /* 0x00001c04ff027984 */ /* 0x000e640008000000 */
[----:B-1----:R-:W-:-:S13]  /*30c0*/  ISETP.NE.AND P0, PT, R2, RZ, PT ;  /* 0x000000ff0200720c */ /* 0x002fda0003f05270 */
[----:B------:R-:W-:Y:S05]  /*30d0*/  @P0 BRA `(.L_x_57) ;  /* 0x0000000400080947 */ /* 0x000fea0003800000 */
[----:B------:R-:W-:Y:S02]  /*30e0*/  UISETP.NE.U32.AND UP0, UPT, UR9, 0x1, UPT ;  /* 0x000000010900788c */ /* 0x000fe4000bf05070 */
[----:B------:R-:W-:-:S07]  /*30f0*/  UIADD3 UR6, UPT, UPT, UR4, 0x8, URZ ;  /* 0x0000000804067890 */ /* 0x000fce000fffe0ff */
[----:B------:R-:W-:Y:S05]  /*3100*/  BRA.U !UP0, `(.L_x_58) ;  /* 0x00000001089c7547 */ /* 0x000fea000b800000 */
[----:B------:R-:W-:Y:S01]  /*3110*/  ELECT P0, URZ, PT ;  /* 0x0000000000ff782f */ /* 0x000fe20003800000 */
[----:B------:R-:W-:-:S12]  /*3120*/  BSSY B0, `(.L_x_58) ;  /* 0x0000025000007945 */ /* 0x000fd80003800000 */
[----:B------:R-:W-:Y:S05]  /*3130*/  @!P0 BRA `(.L_x_59) ;  /* 0x00000000008c8947 */ /* 0x000fea0003800000 */
[----:B------:R-:W-:-:S05]  /*3140*/  UMOV UR5, 0x10 ;  /* 0x0000001000057882 */ /* 0x000fca0000000000 */
[----:B------:R-:W-:Y:S04]  /*3150*/  DEPBAR.LE SB1, 0x36 ;  /* 0x00009d800000791a */ /* 0x000fe80000000000 */
[----:B------:R-:W1:Y:S02]  /*3160*/  UTCATOMSWS.2CTA.FIND_AND_SET.ALIGN UP1, UR5, UR5 ;  /* 0x00000005000575e3 */ /* 0x000e640008220800 */
[----:B-1----:R-:W-:Y:S01]  /*3170*/  MOV R11, UR5 ;  /* 0x00000005000b7c02 */ /* 0x002fe20008000f00 */
[----:B------:R-:W-:Y:S06]  /*3180*/  BRA.U UP1, `(.L_x_60) ;  /* 0x0000000101187547 */ /* 0x000fec000b800000 */
.L_x_61:
[----:B------:R-:W-:Y:S05]  /*3190*/  NANOSLEEP 0x64 ;  /* 0x000000640000795d */ /* 0x000fea0003800000 */
[----:B------:R-:W-:-:S05]  /*31a0*/  UMOV UR5, 0x10 ;  /* 0x0000001000057882 */ /* 0x000fca0000000000 */
[----:B------:R-:W-:Y:S04]  /*31b0*/  DEPBAR.LE SB1, 0x36 ;  /* 0x00009d800000791a */ /* 0x000fe80000000000 */
[----:B------:R-:W1:Y:S02]  /*31c0*/  UTCATOMSWS.2CTA.FIND_AND_SET.ALIGN UP1, UR5, UR5 ;  /* 0x00000005000575e3 */ /* 0x000e640008220800 */
[----:B-1----:R-:W-:Y:S01]  /*31d0*/  MOV R11, UR5 ;  /* 0x00000005000b7c02 */ /* 0x002fe20008000f00 */
[----:B------:R-:W-:Y:S05]  /*31e0*/  BRA.U !UP1, `(.L_x_61) ;  /* 0xfffffffd09e87547 */ /* 0x000fea000b83ffff */
.L_x_60:
[----:B------:R-:W1:Y:S01]  /*31f0*/  LDS R5, [UR4+0x10] ;  /* 0x00001004ff057984 */ /* 0x000e620008000800 */
[----:B------:R-:W-:Y:S01]  /*3200*/  IMAD.U32 R3, RZ, RZ, UR37 ;  /* 0x00000025ff037e24 */ /* 0x000fe2000f8e00ff */
[----:B------:R-:W-:-:S03]  /*3210*/  MOV R2, UR8 ;  /* 0x0000000800027c02 */ /* 0x000fc60008000f00 */
[----:B------:R-:W-:Y:S01]  /*3220*/  VIADD R3, R3, 0x150 ;  /* 0x0000015003037836 */ /* 0x000fe20000000000 */
[----:B-1----:R-:W-:-:S04]  /*3230*/  SHF.L.U32 R5, R5, 0x1f, RZ ;  /* 0x0000001f05057819 */ /* 0x002fc800000006ff */
[----:B------:R-:W1:Y:S02]  /*3240*/  SYNCS.PHASECHK.TRANS64.TRYWAIT P0, [UR4+0x8], R5 ;  /* 0x00000805ff0075a7 */ /* 0x000e640008001104 */
[----:B-1----:R-:W-:Y:S05]  /*3250*/  @P0 BRA `(.L_x_62) ;  /* 0x0000000000080947 */ /* 0x002fea0003800000 */
[----:B------:R-:W1:Y:S02]  /*3260*/  SYNCS.PHASECHK.TRANS64.TRYWAIT P0, [UR4+0x8], R5 ;  /* 0x00000805ff0075a7 */ /* 0x000e640008001104 */
[----:B-1----:R-:W-:Y:S05]  /*3270*/  @!P0 BRA `(.L_x_63) ;  /* 0x0000005c00248947 */ /* 0x002fea0003800000 */
.L_x_62:
[----:B-1----:R-:W-:Y:S01]  /*3280*/  HFMA2 R4, -RZ, RZ, 0, 5.9604644775390625e-08 ;  /* 0x00000001ff047431 */ /* 0x002fe200000001ff */
[----:B------:R-:W-:Y:S01]  /*3290*/  UPRMT UR5, UR8, 0x654, UR6 ;  /* 0x0000065408057896 */ /* 0x000fe20008000006 */
[----:B------:R-:W-:Y:S01]  /*32a0*/  IMAD.MOV.U32 R6, RZ, RZ, 0xffff ;  /* 0x0000ffffff067424 */ /* 0x000fe200078e00ff */
[----:B------:R-:W-:Y:S01]  /*32b0*/  PRMT R2, R2, 0x654, R3 ;  /* 0x0000065402027816 */ /* 0x000fe20000000003 */
[----:B------:R-:W-:Y:S02]  /*32c0*/  IMAD.MOV.U32 R5, RZ, RZ, 0x4 ;  /* 0x00000004ff057424 */ /* 0x000fe400078e00ff */
[----:B------:R-:W-:Y:S01]  /*32d0*/  IMAD.SHL.U32 R9, R11, 0x20, RZ ;  /* 0x000000200b097824 */ /* 0x000fe200078e00ff */
[----:B------:R-:W-:Y:S02]  /*32e0*/  MOV R3, UR5 ;  /* 0x0000000500037c02 */ /* 0x000fe40008000f00 */
[-C--:B------:R-:W-:Y:S01]  /*32f0*/  SHF.L.U32 R7, R6, R11.reuse, RZ ;  /* 0x0000000b06077219 */ /* 0x080fe200000006ff */
[----:B------:R1:W-:Y:S01]  /*3300*/  SYNCS.ARRIVE.TRANS64.RED RZ, [UR5], R5 ;  /* 0x00000005ffff79a7 */ /* 0x0003e20008000405 */
[----:B------:R-:W-:Y:S01]  /*3310*/  SHF.L.U32 R6, R4, R11, RZ ;  /* 0x0000000b04067219 */ /* 0x000fe200000006ff */
[----:B------:R1:W-:Y:S04]  /*3320*/  STS [UR37+0x150], R9 ;  /* 0x00015009ff007988 */ /* 0x0003e80008000825 */
[----:B------:R1:W-:Y:S04]  /*3330*/  STAS [R2.64], R11 ;  /* 0x0000000b02007dbd */ /* 0x0003e8000c0008ff */
[----:B------:R1:W-:Y:S04]  /*3340*/  ATOMS.OR RZ, [UR4+0x14], R7 ;  /* 0x00001407ffff798c */ /* 0x0003e8000b000004 */
[----:B------:R1:W-:Y:S04]  /*3350*/  ATOMS.OR RZ, [UR4+0x18], R6 ;  /* 0x00001806ffff798c */ /* 0x0003e8000b000004 */
[----:B------:R1:W-:Y:S02]  /*3360*/  ATOMS.XOR RZ, [UR4+0x10], R4 ;  /* 0x00001004ffff798c */ /* 0x0003e4000b800004 */
.L_x_59:
[----:B------:R-:W-:Y:S05]  /*3370*/  BSYNC B0 ;  /* 0x0000000000007941 */ /* 0x000fea0003800000 */
.L_x_58:
[----:B------:R-:W-:Y:S05]  /*3380*/  BRA.U UP0, `(.L_x_64) ;  /* 0x00000001006c7547 */ /* 0x000fea000b800000 */
[----:B------:R-:W-:-:S03]  /*3390*/  UMOV UR5, 0xffffffff ;  /* 0xffffffff00057882 */ /* 0x000fc60000000000 */
[----:B------:R-:W-:Y:S05]  /*33a0*/  BRA.DIV UR5, `(.L_x_65) ;  /* 0x0000005a05f07947 */ /* 0x000fea000b800000 */
[----:B------:R-:W-:-:S13]  /*33b0*/  ELECT P6, URZ, PT ;  /* 0x0000000000ff782f */ /* 0x000fda00038c0000 */
.L_x_169:
[----:B------:R-:W-:Y:S05]  /*33c0*/  @!P6 BRA `(.L_x_64) ;  /* 0x00000000005ce947 */ /* 0x000fea0003800000 */
[----:B-1----:R-:W1:Y:S02]  /*33d0*/  LDS R3, [UR4+0x10] ;  /* 0x00001004ff037984 */ /* 0x002e640008000800 */
[----:B-1----:R-:W-:-:S04]  /*33e0*/  SHF.L.U32 R3, R3, 0x1f, RZ ;  /* 0x0000001f03037819 */ /* 0x002fc800000006ff */
[----:B------:R-:W1:Y:S02]  /*33f0*/  SYNCS.PHASECHK.TRANS64.TRYWAIT P0, [UR4+0x8], R3 ;  /* 0x00000803ff0075a7 */ /* 0x000e640008001104 */
[----:B-1----:R-:W-:Y:S05]  /*3400*/  @P0 BRA `(.L_x_66) ;  /* 0x0000000000080947 */ /* 0x002fea0003800000 */
[----:B------:R-:W1:Y:S02]  /*3410*/  SYNCS.PHASECHK.TRANS64.TRYWAIT P0, [UR4+0x8], R3 ;  /* 0x00000803ff0075a7 */ /* 0x000e640008001104 */
[----:B-1----:R-:W-:Y:S05]  /*3420*/  @!P0 BRA `(.L_x_67) ;  /* 0x0000005800f08947 */ /* 0x002fea0003800000 */
.L_x_66:
[----:B------:R-:W2:Y:S01]  /*3430*/  LDS R5, [UR37+0x150] ;  /* 0x00015025ff057984 */ /* 0x000ea20008000800 */
[----:B-1----:R-:W-:Y:S02]  /*3440*/  HFMA2 R2, -RZ, RZ, 0, 5.9604644775390625e-08 ;  /* 0x00000001ff027431 */ /* 0x002fe400000001ff */
[----:B------:R-:W-:Y:S01]  /*3450*/  IMAD.MOV.U32 R3, RZ, RZ, 0xffff ;  /* 0x0000ffffff037424 */ /* 0x000fe200078e00ff */
[----:B------:R-:W-:Y:S01]  /*3460*/  UPRMT UR5, UR8, 0x654, UR6 ;  /* 0x0000065408057896 */ /* 0x000fe20008000006 */
[----:B--2---:R-:W-:-:S03]  /*3470*/  IMAD.SHL.U32 R4, R5, 0x20, RZ ;  /* 0x0000002005047824 */ /* 0x004fc600078e00ff */
[-C--:B------:R-:W-:Y:S02]  /*3480*/  SHF.L.U32 R3, R3, R5.reuse, RZ ;  /* 0x0000000503037219 */ /* 0x080fe400000006ff */
[----:B------:R-:W-:Y:S01]  /*3490*/  SHF.L.U32 R5, R2, R5, RZ ;  /* 0x0000000502057219 */ /* 0x000fe200000006ff */
[----:B------:R2:W-:Y:S04]  /*34a0*/  STS [UR37+0x150], R4 ;  /* 0x00015004ff007988 */ /* 0x0005e80008000825 */
[----:B------:R2:W-:Y:S04]  /*34b0*/  ATOMS.OR RZ, [UR4+0x14], R3 ;  /* 0x00001403ffff798c */ /* 0x0005e8000b000004 */
[----:B------:R2:W-:Y:S01]  /*34c0*/  ATOMS.OR RZ, [UR4+0x18], R5 ;  /* 0x00001805ffff798c */ /* 0x0005e2000b000004 */
[----:B------:R-:W-:Y:S03]  /*34d0*/  SYNCS.ARRIVE.TRANS64.RED.A1T0 RZ, [UR5], RZ ;  /* 0x000000ffffff79a7 */ /* 0x000fe60008100405 */
[----:B------:R2:W-:Y:S01]  /*34e0*/  ATOMS.XOR RZ, [UR4+0x10], R2 ;  /* 0x00001002ffff798c */ /* 0x0005e2000b800004 */
[----:B------:R-:W-:Y:S05]  /*34f0*/  BRA `(.L_x_64) ;  /* 0x0000000000107947 */ /* 0x000fea0003800000 */
.L_x_57:
[----:B------:R-:W-:-:S05]  /*3500*/  MOV R2, 0xffffffff ;  /* 0xffffffff00027802 */ /* 0x000fca0000000f00 */
[----:B------:R1:W-:Y:S02]  /*3510*/  STS [UR37+0x150], R2 ;  /* 0x00015002ff007988 */ /* 0x0003e40008000825 */
[----:B-1----:R-:W-:Y:S02]  /*3520*/  MOV R2, 0x3540 ;  /* 0x0000354000027802 */ /* 0x002fe40000000f00 */
[----:B-----5:R-:W-:Y:S05]  /*3530*/  CALL.REL.NOINC `($__internal_1_$__cuda_sm10x_tcgen05_guardrail_trap_phase_invalid_during_alloc) ;  /* 0x0000006000c47944 */ /* 0x020fea0003c00000 */
.L_x_64:
[----:B------:R-:W-:Y:S05]  /*3540*/  WARPSYNC.ALL ;  /* 0x0000000000007948 */ /* 0x000fea0003800000 */
[----:B------:R-:W3:Y:S01]  /*3550*/  S2UR UR5, SR_CgaCtaId ;  /* 0x00000000000579c3 */ /* 0x000ee20000008800 */
[----:B------:R-:W-:Y:S01]  /*3560*/  UMOV UR4, 0x400 ;  /* 0x0000040000047882 */ /* 0x000fe20000000000 */
[----:B------:R-:W-:-:S06]  /*3570*/  NOP ;  /* 0x0000000000007918 */ /* 0x000fcc0000000000 */
[----:B------:R-:W-:Y:S06]  /*3580*/  BAR.ARV 0x6, 0xa0 ;  /* 0x0182800000007b1d */ /* 0x000fec0000002000 */
[----:B------:R-:W4:Y:S01]  /*3590*/  LDCU UR6, c[0x0][0x38c] ;  /* 0x00007180ff0677ac */ /* 0x000f220008000800 */
[----:B------:R-:W-:Y:S01]  /*35a0*/  LOP3.LUT R0, R0, 0xffff, RZ, 0xc0, !PT ;  /* 0x0000ffff00007812 */ /* 0x000fe200078ec0ff */
[----:B-1----:R-:W-:Y:S01]  /*35b0*/  IMAD.MOV.U32 R9, RZ, RZ, 0x1 ;  /* 0x00000001ff097424 */ /* 0x002fe200078e00ff */
[----:B------:R-:W-:Y:S01]  /*35c0*/  LOP3.LUT R8, R8, 0xffff, RZ, 0xc0, !PT ;  /* 0x0000ffff08087812 */ /* 0x000fe200078ec0ff */
[----:B------:R-:W-:Y:S01]  /*35d0*/  UMOV UR18, URZ ;  /* 0x000000ff00127c82 */ /* 0x000fe20008000000 */
[----:B------:R-:W-:Y:S01]  /*35e0*/  R2UR UR11, R0 ;  /* 0x00000000000b72ca */ /* 0x000fe200000e0000 */
[----:B------:R-:W-:Y:S01]  /*35f0*/  UMOV UR17, URZ ;  /* 0x000000ff00117c82 */ /* 0x000fe20008000000 */
[----:B------:R-:W-:Y:S01]  /*3600*/  R2UR UR12, R8 ;  /* 0x00000000080c72ca */ /* 0x000fe200000e0000 */
[----:B------:R-:W-:Y:S01]  /*3610*/  IMAD.MOV.U32 R8, RZ, RZ, RZ ;  /* 0x000000ffff087224 */ /* 0x000fe200078e00ff */
[----:B------:R-:W-:Y:S01]  /*3620*/  UMOV UR16, URZ ;  /* 0x000000ff00107c82 */ /* 0x000fe20008000000 */
[----:B---3--:R-:W-:-:S02]  /*3630*/  ULEA UR5, UR5, UR4, 0x18 ;  /* 0x0000000405057291 */ /* 0x008fc4000f8ec0ff */
[----:B------:R-:W-:Y:S02]  /*3640*/  UISETP.NE.AND UP2, UPT, UR9, URZ, UPT ;  /* 0x000000ff0900728c */ /* 0x000fe4000bf45270 */
[----:B------:R-:W-:Y:S02]  /*3650*/  UIADD3 UR13, UPT, UPT, UR5, 0x4300, URZ ;  /* 0x00004300050d7890 */ /* 0x000fe4000fffe0ff */
[----:B------:R-:W-:Y:S02]  /*3660*/  UIADD3 UR20, UPT, UPT, UR5, 0xe300, URZ ;  /* 0x0000e30005147890 */ /* 0x000fe4000fffe0ff */
[----:B----4-:R-:W-:Y:S01]  /*3670*/  UIADD3 UR6, UPT, UPT, UR6, 0x3f, URZ ;  /* 0x0000003f06067890 */ /* 0x010fe2000fffe0ff */
[----:B--2---:R-:W1:Y:S01]  /*3680*/  LDS R2, [UR5+0x150] ;  /* 0x00015005ff027984 */ /* 0x004e620008000800 */
[----:B------:R-:W-:Y:S02]  /*3690*/  USHF.R.U32.HI UR13, URZ, 0x4, UR13 ;  /* 0x00000004ff0d7899 */ /* 0x000fe4000801160d */
[----:B------:R-:W-:-:S02]  /*36a0*/  USHF.R.S32.HI UR4, URZ, 0x1f, UR6 ;  /* 0x0000001fff047899 */ /* 0x000fc40008011406 */
[----:B------:R-:W-:Y:S02]  /*36b0*/  USHF.R.U32.HI UR20, URZ, 0x4, UR20 ;  /* 0x00000004ff147899 */ /* 0x000fe40008011614 */
[----:B------:R-:W-:Y:S02]  /*36c0*/  ULEA.HI UR4, UR4, UR6, URZ, 0x6 ;  /* 0x0000000604047291 */ /* 0x000fe4000f8f30ff */
[----:B------:R-:W-:Y:S02]  /*36d0*/  ULOP3.LUT UR13, UR13, 0x3fff, URZ, 0xc0, !UPT ;  /* 0x00003fff0d0d7892 */ /* 0x000fe4000f8ec0ff */
[----:B------:R-:W-:Y:S01]  /*36e0*/  USHF.R.S32.HI UR4, URZ, 0x6, UR4 ;  /* 0x00000006ff047899 */ /* 0x000fe20008011404 */
[----:B------:R-:W-:Y:S01]  /*36f0*/  UMOV UR28, 0x0 ;  /* 0x00000000001c7882 */ /* 0x000fe20000000000 */
[----:B------:R-:W-:Y:S02]  /*3700*/  UMOV UR29, 0x8210010 ;  /* 0x08210010001d7882 */ /* 0x000fe40000000000 */
[----:B------:R-:W-:-:S02]  /*3710*/  UISETP.LT.AND UP0, UPT, UR4, 0x1, UPT ;  /* 0x000000010400788c */ /* 0x000fc4000bf01270 */
[----:B------:R-:W-:Y:S02]  /*3720*/  ULOP3.LUT UR20, UR20, 0x3fff, URZ, 0xc0, !UPT ;  /* 0x00003fff14147892 */ /* 0x000fe4000f8ec0ff */
[----:B------:R-:W-:Y:S02]  /*3730*/  ULOP3.LUT UR13, UR13, 0x10000, URZ, 0xfc, !UPT ;  /* 0x000100000d0d7892 */ /* 0x000fe4000f8efcff */
[----:B------:R-:W-:Y:S01]  /*3740*/  USEL UR19, UR4, 0x1, !UP0 ;  /* 0x0000000104137887 */ /* 0x000fe2000c000000 */
[----:B------:R-:W-:Y:S01]  /*3750*/  UMOV UR26, 0x0 ;  /* 0x00000000001a7882 */ /* 0x000fe20000000000 */
[----:B------:R-:W-:Y:S01]  /*3760*/  UMOV UR27, 0x8210010 ;  /* 0x08210010001b7882 */ /* 0x000fe20000000000 */
[----:B------:R-:W-:Y:S01]  /*3770*/  UMOV UR24, 0x0 ;  /* 0x0000000000187882 */ /* 0x000fe20000000000 */
[----:B------:R-:W-:Y:S01]  /*3780*/  UMOV UR25, 0x8210010 ;  /* 0x0821001000197882 */ /* 0x000fe20000000000 */
[----:B------:R-:W-:Y:S01]  /*3790*/  UMOV UR22, 0x0 ;  /* 0x0000000000167882 */ /* 0x000fe20000000000 */
[----:B------:R-:W-:Y:S01]  /*37a0*/  UMOV UR23, 0x8210010 ;  /* 0x0821001000177882 */ /* 0x000fe20000000000 */
[----:B-1----:R-:W-:-:S02]  /*37b0*/  R2UR UR21, R2 ;  /* 0x00000000021572ca */ /* 0x002fc400000e0000 */
[----:B------:R-:W-:-:S13]  /*37c0*/  CS2R R2, SRZ ;  /* 0x0000000000027805 */ /* 0x000fda000001ff00 */
.L_x_75:
[C---:B------:R-:W-:Y:S02]  /*37d0*/  LEA R0, R8.reuse, UR5, 0x3 ;  /* 0x0000000508007c11 */ /* 0x040fe4000f8e18ff */
[----:B------:R-:W-:Y:S02]  /*37e0*/  SHF.L.U32 R5, R3, 0x1f, RZ ;  /* 0x0000001f03057819 */ /* 0x000fe400000006ff */
[----:B------:R-:W-:Y:S02]  /*37f0*/  LEA R4, R8, UR5, 0x4 ;  /* 0x0000000508047c11 */ /* 0x000fe4000f8e20ff */
[----:B------:R-:W1:Y:S02]  /*3800*/  SYNCS.PHASECHK.TRANS64.TRYWAIT P0, [R0+URZ+0xa0], R5 ;  /* 0x0000a005000075a7 */ /* 0x000e6400080011ff */
[----:B-1-34-:R-:W-:Y:S05]  /*3810*/  @!P0 BRA `(.L_x_68) ;  /* 0x00000058000c8947 */ /* 0x01afea0003800000 */
.L_x_170:
[----:B-1----:R-:W1:Y:S01]  /*3820*/  LDS.128 R4, [R4+0x130] ;  /* 0x0001300004047984 */ /* 0x002e620000000c00 */
[----:B------:R-:W-:Y:S02]  /*3830*/  VIADD R0, R0, 0xb0 ;  /* 0x000000b000007836 */ /* 0x000fe40000000000 */
[----:B------:R-:W-:Y:S01]  /*3840*/  VIADD R8, R8, 0x1 ;  /* 0x0000000108087836 */ /* 0x000fe20000000000 */
[----:B------:R-:W-:Y:S01]  /*3850*/  @!PT LDS RZ, [RZ] ;  /* 0x00000000fffff984 */ /* 0x000fe20000000800 */
[----:B------:R-:W-:Y:S01]  /*3860*/  @!PT LDS RZ, [RZ] ;  /* 0x00000000fffff984 */ /* 0x000fe20000000800 */
[----:B------:R-:W-:Y:S01]  /*3870*/  @!PT LDS RZ, [RZ] ;  /* 0x00000000fffff984 */ /* 0x000fe20000000800 */
[----:B------:R-:W-:Y:S01]  /*3880*/  @!PT LDS RZ, [RZ] ;  /* 0x00000000fffff984 */ /* 0x000fe20000000800 */
[----:B------:R2:W-:Y:S06]  /*3890*/  MEMBAR.ALL.CTA ;  /* 0x0000000000007992 */ /* 0x0005ec0000008000 */
[----:B--2---:R-:W2:Y:S01]  /*38a0*/  FENCE.VIEW.ASYNC.S ;  /* 0x00000000000073c6 */ /* 0x004ea20000000000 */
[----:B------:R-:W-:-:S04]  /*38b0*/  PRMT R0, RZ, 0x654, R0 ;  /* 0x00000654ff007816 */ /* 0x000fc80000000000 */
[----:B--2---:R2:W-:Y:S01]  /*38c0*/  SYNCS.ARRIVE.TRANS64.RED.A1T0 RZ, [R0+URZ], RZ ;  /* 0x000000ff00ff79a7 */ /* 0x0045e200081004ff */
[----:B-1----:R-:W-:Y:S01]  /*38d0*/  LOP3.LUT P1, RZ, R6, 0x1, RZ, 0xc0, !PT ;  /* 0x0000000106ff7812 */ /* 0x002fe2000782c0ff */
[----:B--2---:R-:W-:-:S12]  /*38e0*/  BRA.U UP2, `(.L_x_69) ;  /* 0x0000000502087547 */ /* 0x004fd8000b800000 */
[----:B------:R-:W1:Y:S01]  /*38f0*/  LDCU UR6, c[0x0][0x38c] ;  /* 0x00007180ff0677ac */ /* 0x000e620008000800 */
[----:B------:R-:W-:Y:S02]  /*3900*/  PLOP3.LUT P2, PT, PT, PT, PT, 0x80, 0x8 ;  /* 0x000000000008781c */ /* 0x000fe40003f4f070 */
[----:B------:R-:W-:Y:S01]  /*3910*/  SHF.L.U32 R5, R9, 0x1f, RZ ;  /* 0x0000001f09057819 */ /* 0x000fe200000006ff */
[----:B------:R-:W-:Y:S02]  /*3920*/  ULEA UR7, UR18, UR5, 0x3 ;  /* 0x0000000512077291 */ /* 0x000fe4000f8e18ff */
[----:B------:R-:W-:Y:S02]  /*3930*/  ULEA UR10, UR18, UR21, 0x6 ;  /* 0x00000015120a7291 */ /* 0x000fe4000f8e30ff */
[----:B-1----:R-:W-:-:S06]  /*3940*/  UISETP.GE.AND UP0, UPT, UR6, 0x1, UPT ;  /* 0x000000010600788c */ /* 0x002fcc000bf06270 */
[----:B------:R-:W-:-:S05]  /*3950*/  PLOP3.LUT P0, PT, PT, PT, UP0, 0x80, 0x8 ;  /* 0x000000000008781c */ /* 0x000fca0003f0f008 */
[----:B------:R-:W-:-:S08]  /*3960*/  @UP0 ULEA UR6, UR17, UR5, 0x3 ;  /* 0x0000000511060291 */ /* 0x000fd0000f8e18ff */
[----:B------:R-:W-:-:S04]  /*3970*/  @P0 SHF.L.U32 R0, R2, 0x1f, RZ ;  /* 0x0000001f02000819 */ /* 0x000fc800000006ff */
[----:B------:R1:W2:Y:S01]  /*3980*/  @P0 SYNCS.PHASECHK.TRANS64.TRYWAIT P2, [UR6], R0 ;  /* 0x00000000ff0005a7 */ /* 0x0002a20008041106 */
[----:B------:R-:W3:Y:S02]  /*3990*/  SYNCS.PHASECHK.TRANS64.TRYWAIT P0, [UR7+0xe0], R5 ;  /* 0x0000e005ff0075a7 */ /* 0x000ee40008001107 */
[----:B-123--:R-:W-:Y:S05]  /*39a0*/  @!P0 BRA `(.L_x_70) ;  /* 0x0000005400bc8947 */ /* 0x00efea0003800000 */
.L_x_172:
[----:B------:R-:W-:Y:S01]  /*39b0*/  UMOV UR15, UR16 ;  /* 0x00000010000f7c82 */ /* 0x000fe20008000000 */
[----:B------:R-:W-:Y:S05]  /*39c0*/  BRA.U !UP0, `(.L_x_71) ;  /* 0x0000000108c07547 */ /* 0x000fea000b800000 */
[----:B------:R-:W-:Y:S02]  /*39d0*/  UIADD3 UR15, UPT, UPT, UR19, UR16, URZ ;  /* 0x00000010130f7290 */ /* 0x000fe4000fffe0ff */
[----:B------:R-:W-:Y:S01]  /*39e0*/  UPLOP3.LUT UP3, UPT, UPT, UPT, UPT, 0x40, 0x4 ;  /* 0x000000000004789c */ /* 0x000fe20003f6e870 */
[----:B------:R-:W-:Y:S01]  /*39f0*/  UMOV UR14, UR4 ;  /* 0x00000004000e7c82 */ /* 0x000fe20008000000 */
[----:B------:R-:W-:-:S09]  /*3a00*/  UMOV UR46, UR17 ;  /* 0x00000011002e7c82 */ /* 0x000fd20008000000 */
.L_x_74:
[----:B--2---:R-:W-:Y:S01]  /*3a10*/  ULEA UR6, UR46, UR5, 0x3 ;  /* 0x000000052e067291 */ /* 0x004fe2000f8e18ff */
[----:B---3--:R-:W-:Y:S11]  /*3a20*/  @P2 BRA `(.L_x_72) ;  /* 0x00000000000c2947 */ /* 0x008ff60003800000 */
[----:B-1----:R-:W-:Y:S04]  /*3a30*/  SHF.L.U32 R5, R2, 0x1f, RZ ;  /* 0x0000001f02057819 */ /* 0x002fe800000006ff */
[----:B------:R-:W1:Y:S02]  /*3a40*/  SYNCS.PHASECHK.TRANS64.TRYWAIT P0, [UR6], R5 ;  /* 0x00000005ff0075a7 */ /* 0x000e640008001106 */
[----:B-1----:R-:W-:Y:S05]  /*3a50*/  @!P0 BRA `(.L_x_73) ;  /* 0x0000005400a88947 */ /* 0x002fea0003800000 */
.L_x_72:
[----:B------:R-:W-:Y:S01]  /*3a60*/  UISETP.NE.AND UP0, UPT, UR14, 0x1, UPT ;  /* 0x000000010e00788c */ /* 0x000fe2000bf05270 */
[----:B------:R-:W-:Y:S01]  /*3a70*/  PLOP3.LUT P2, PT, PT, PT, PT, 0x80, 0x8 ;  /* 0x000000000008781c */ /* 0x000fe20003f4f070 */
[----:B------:R-:W-:Y:S02]  /*3a80*/  UIADD3 UR17, UPT, UPT, UR46, 0x1, URZ ;  /* 0x000000012e117890 */ /* 0x000fe4000fffe0ff */
[----:B------:R-:W-:Y:S02]  /*3a90*/  ULEA UR32, UR46, UR20, 0x9 ;  /* 0x000000142e207291 */ /* 0x000fe4000f8e48ff */
[----:B------:R-:W-:Y:S01]  /*3aa0*/  UISETP.NE.AND UP1, UPT, UR17, 0x5, UPT ;  /* 0x000000051100788c */ /* 0x000fe2000bf25270 */
[----:B------:R-:W-:Y:S01]  /*3ab0*/  PLOP3.LUT P0, PT, PT, PT, UP0, 0x80, 0x8 ;  /* 0x000000000008781c */ /* 0x000fe20003f0f008 */
[----:B------:R-:W-:Y:S02]  /*3ac0*/  UIADD3 UR44, UPT, UPT, UR32, 0x80, URZ ;  /* 0x00000080202c7890 */ /* 0x000fe4000fffe0ff */
[----:B------:R-:W-:Y:S02]  /*3ad0*/  USEL UR31, URZ, 0x1, UP1 ;  /* 0x00000001ff1f7887 */ /* 0x000fe40008800000 */
[----:B------:R-:W-:Y:S02]  /*3ae0*/  USEL UR17, UR17, URZ, UP1 ;  /* 0x000000ff11117287 */ /* 0x000fe40008800000 */
[----:B------:R-:W-:Y:S02]  /*3af0*/  UIADD3 UR40, UPT, UPT, UR32, 0x100, URZ ;  /* 0x0000010020287890 */ /* 0x000fe4000fffe0ff */
[----:B------:R-:W-:Y:S01]  /*3b00*/  @UP0 ULEA UR30, UR17, UR5, 0x3 ;  /* 0x00000005111e0291 */ /* 0x000fe2000f8e18ff */
[----:B------:R-:W-:Y:S01]  /*3b10*/  LOP3.LUT R2, R2, UR31, RZ, 0x3c, !PT ;  /* 0x0000001f02027c12 */ /* 0x000fe2000f8e3cff */
[----:B------:R-:W-:Y:S02]  /*3b20*/  UIADD3 UR36, UPT, UPT, UR32, 0x180, URZ ;  /* 0x0000018020247890 */ /* 0x000fe4000fffe0ff */
[----:B------:R-:W-:Y:S01]  /*3b30*/  UIADD3 UR6, UPT, UPT, UR6, 0x28, URZ ;  /* 0x0000002806067890 */ /* 0x000fe2000fffe0ff */
[----:B-1----:R-:W-:Y:S01]  /*3b40*/  @P0 SHF.L.U32 R0, R2, 0x1f, RZ ;  /* 0x0000001f02000819 */ /* 0x002fe200000006ff */
[----:B------:R-:W-:Y:S02]  /*3b50*/  UIADD3 UR16, UPT, UPT, UR16, 0x1, URZ ;  /* 0x0000000110107890 */ /* 0x000fe4000fffe0ff */
[----:B------:R-:W-:Y:S01]  /*3b60*/  UIADD3 UR14, UPT, UPT, UR14, -0x1, URZ ;  /* 0xffffffff0e0e7890 */ /* 0x000fe2000fffe0ff */
[----:B------:R2:W3:Y:S01]  /*3b70*/  @P0 SYNCS.PHASECHK.TRANS64.TRYWAIT P2, [UR30], R0 ;  /* 0x00000000ff0005a7 */ /* 0x0004e2000804111e */
[----:B------:R-:W-:Y:S02]  /*3b80*/  ULEA UR30, UR46, UR13, 0x9 ;  /* 0x0000000d2e1e7291 */ /* 0x000fe4000f8e48ff */
[----:B------:R-:W-:Y:S02]  /*3b90*/  UISETP.NE.AND UP0, UPT, UR16, UR15, UPT ;  /* 0x0000000f1000728c */ /* 0x000fe4000bf05270 */
[----:B------:R-:W-:Y:S02]  /*3ba0*/  UIADD3 UR42, UPT, UPT, UR30, 0x2, URZ ;  /* 0x000000021e2a7890 */ /* 0x000fe4000fffe0ff */
[----:B------:R-:W-:Y:S02]  /*3bb0*/  UIADD3 UR38, UPT, UPT, UR30, 0x4, URZ ;  /* 0x000000041e267890 */ /* 0x000fe4000fffe0ff */
[----:B------:R-:W-:Y:S01]  /*3bc0*/  UIADD3 UR34, UPT, UPT, UR30, 0x6, URZ ;  /* 0x000000061e227890 */ /* 0x000fe2000fffe0ff */
[----:B------:R-:W-:Y:S01]  /*3bd0*/  UMOV UR33, 0x40004040 ;  /* 0x4000404000217882 */ /* 0x000fe20000000000 */
[----:B------:R-:W-:Y:S01]  /*3be0*/  UMOV UR31, 0x40004040 ;  /* 0x40004040001f7882 */ /* 0x000fe20000000000 */
[----:B------:R-:W-:Y:S01]  /*3bf0*/  UMOV UR45, 0x40004040 ;  /* 0x40004040002d7882 */ /* 0x000fe20000000000 */
[----:B------:R2:W-:Y:S01]  /*3c00*/  UTCHMMA.2CTA gdesc[UR30], gdesc[UR32], tmem[UR10], tmem[UR28], idesc[UR29], UP3 ;  /* 0x00ff1c201e0075ea */ /* 0x0005e20009a0000a */
[----:B------:R-:W-:Y:S01]  /*3c10*/  UPLOP3.LUT UP3, UPT, UPT, UPT, UPT, 0x80, 0x8 ;  /* 0x000000000008789c */ /* 0x000fe20003f6f070 */
[----:B------:R-:W-:Y:S01]  /*3c20*/  UMOV UR43, 0x40004040 ;  /* 0x40004040002b7882 */ /* 0x000fe20000000000 */
[----:B------:R-:W-:Y:S01]  /*3c30*/  UMOV UR41, 0x40004040 ;  /* 0x4000404000297882 */ /* 0x000fe20000000000 */
[----:B------:R2:W-:Y:S01]  /*3c40*/  UTCHMMA.2CTA gdesc[UR42], gdesc[UR44], tmem[UR10], tmem[UR26], idesc[UR27], UPT ;  /* 0x00ff1a2c2a0075ea */ /* 0x0005e2000ba0000a */
[----:B------:R-:W-:Y:S01]  /*3c50*/  UMOV UR39, 0x40004040 ;  /* 0x4000404000277882 */ /* 0x000fe20000000000 */
[----:B------:R-:W-:Y:S01]  /*3c60*/  UMOV UR37, 0x40004040 ;  /* 0x4000404000257882 */ /* 0x000fe20000000000 */
[----:B------:R-:W-:Y:S01]  /*3c70*/  UMOV UR35, 0x40004040 ;  /* 0x4000404000237882 */ /* 0x000fe20000000000 */
[----:B------:R2:W-:Y:S01]  /*3c80*/  UTCHMMA.2CTA gdesc[UR38], gdesc[UR40], tmem[UR10], tmem[UR24], idesc[UR25], UPT ;  /* 0x00ff1828260075ea */ /* 0x0005e2000ba0000a */
[----:B------:R2:W-:Y:S01]  /*3c90*/  UTCHMMA.2CTA gdesc[UR34], gdesc[UR36], tmem[UR10], tmem[UR22], idesc[UR23], UPT ;  /* 0x00ff1624220075ea */ /* 0x0005e2000ba0000a */
[----:B------:R2:W-:Y:S01]  /*3ca0*/  UTCBAR.2CTA.MULTICAST [UR6], URZ, UR12 ;  /* 0x000000ff060073e9 */ /* 0x0005e2000820080c */
[----:B------:R-:W-:Y:S01]  /*3cb0*/  UMOV UR46, UR17 ;  /* 0x00000011002e7c82 */ /* 0x000fe20008000000 */
[----:B------:R-:W-:Y:S05]  /*3cc0*/  BRA.U UP0, `(.L_x_74) ;  /* 0xfffffffd00507547 */ /* 0x000fea000b83ffff */
.L_x_71:
[----:B------:R-:W-:Y:S01]  /*3cd0*/  UIADD3 UR7, UPT, UPT, UR7, 0xc0, URZ ;  /* 0x000000c007077890 */ /* 0x000fe2000fffe0ff */
[----:B------:R-:W-:-:S08]  /*3ce0*/  UMOV UR16, UR15 ;  /* 0x0000000f00107c82 */ /* 0x000fd00008000000 */
[----:B------:R4:W-:Y:S01]  /*3cf0*/  UTCBAR.2CTA.MULTICAST [UR7], URZ, UR11 ;  /* 0x000000ff070073e9 */ /* 0x0009e2000820080b */
[----:B------:R-:W-:Y:S02]  /*3d00*/  NOP ;  /* 0x0000000000007918 */ /* 0x000fe40000000000 */
.L_x_69:
[----:B------:R-:W-:Y:S01]  /*3d10*/  UIADD3 UR18, UPT, UPT, UR18, 0x1, URZ ;  /* 0x0000000112127890 */ /* 0x000fe2000fffe0ff */
[----:B------:R-:W-:-:S03]  /*3d20*/  ISETP.NE.AND P0, PT, R8, 0x2, PT ;  /* 0x000000020800780c */ /* 0x000fc60003f05270 */
[----:B------:R-:W-:Y:S01]  /*3d30*/  UISETP.NE.AND UP0, UPT, UR18, 0x4, UPT ;  /* 0x000000041200788c */ /* 0x000fe2000bf05270 */
[----:B-12---:R-:W-:Y:S02]  /*3d40*/  SEL R0, RZ, 0x1, P0 ;  /* 0x00000001ff007807 */ /* 0x006fe40000000000 */
[----:B------:R-:W-:Y:S01]  /*3d50*/  SEL R8, R8, RZ, P0 ;  /* 0x000000ff08087207 */ /* 0x000fe20000000000 */
[----:B------:R-:W-:Y:S01]  /*3d60*/  USEL UR6, URZ, 0x1, UP0 ;  /* 0x00000001ff067887 */ /* 0x000fe20008000000 */
[----:B------:R-:W-:Y:S01]  /*3d70*/  LOP3.LUT R3, R3, R0, RZ, 0x3c, !PT ;  /* 0x0000000003037212 */ /* 0x000fe200078e3cff */
[----:B------:R-:W-:-:S04]  /*3d80*/  USEL UR18, UR18, URZ, UP0 ;  /* 0x000000ff12127287 */ /* 0x000fc80008000000 */
[----:B------:R-:W-:Y:S01]  /*3d90*/  LOP3.LUT R9, R9, UR6, RZ, 0x3c, !PT ;  /* 0x0000000609097c12 */ /* 0x000fe2000f8e3cff */
[----:B------:R-:W-:Y:S07]  /*3da0*/  @P1 BRA `(.L_x_75) ;  /* 0xfffffff800881947 */ /* 0x000fee000383ffff */
[----:B------:R-:W1:Y:S01]  /*3db0*/  S2UR UR4, SR_CgaCtaId ;  /* 0x00000000000479c3 */ /* 0x000e620000008800 */
[----:B------:R-:W-:Y:S01]  /*3dc0*/  ELECT P0, URZ, PT ;  /* 0x0000000000ff782f */ /* 0x000fe20003800000 */
[----:B------:R-:W-:Y:S01]  /*3dd0*/  HFMA2 R0, -RZ, RZ, 0, 5.9604644775390625e-08 ;  /* 0x00000001ff007431 */ /* 0x000fe200000001ff */
[----:B------:R-:W-:-:S05]  /*3de0*/  UMOV UR6, 0x40 ;  /* 0x0000004000067882 */ /* 0x000fca0000000000 */
[----:B------:R-:W-:Y:S01]  /*3df0*/  UVIRTCOUNT.DEALLOC.SMPOOL 0x80 ;  /* 0x000000800000784c */ /* 0x000fe20000000000 */
[----:B------:R-:W-:Y:S02]  /*3e00*/  UISETP.NE.AND UP0, UPT, UR9, URZ, UPT ;  /* 0x000000ff0900728c */ /* 0x000fe4000bf05270 */
[----:B-1----:R-:W-:-:S09]  /*3e10*/  ULEA UR4, UR4, UR6, 0x18 ;  /* 0x0000000604047291 */ /* 0x002fd2000f8ec0ff */
[----:B------:R1:W-:Y:S01]  /*3e20*/  @P0 STS.U8 [UR4+0x1c], R0 ;  /* 0x00001c00ff000988 */ /* 0x0003e20008000004 */
[----:B------:R-:W-:Y:S05]  /*3e30*/  BRA.U UP0, `(.L_x_76) ;  /* 0x0000000100a07547 */ /* 0x000fea000b800000 */
[----:B------:R-:W-:Y:S01]  /*3e40*/  UIADD3 UR6, UPT, UPT, UR5, 0xe0, URZ ;  /* 0x000000e005067890 */ /* 0x000fe2000fffe0ff */
[----:B------:R-:W-:-:S03]  /*3e50*/  SHF.L.U32 R3, R9, 0x1f, RZ ;  /* 0x0000001f09037819 */ /* 0x000fc600000006ff */
[----:B----4-:R-:W-:-:S09]  /*3e60*/  ULEA UR7, UR18, UR6, 0x3 ;  /* 0x0000000612077291 */ /* 0x010fd2000f8e18ff */
[----:B------:R-:W2:Y:S02]  /*3e70*/  SYNCS.PHASECHK.TRANS64.TRYWAIT P0, [UR7], R3 ;  /* 0x00000003ff0075a7 */ /* 0x000ea40008001107 */
[----:B--2---:R-:W-:Y:S05]  /*3e80*/  @!P0 BRA `(.L_x_77) ;  /* 0x0000005000b48947 */ /* 0x004fea0003800000 */
.L_x_175:
        /* <DEDUP_REMOVED lines=9> */
.L_x_177:
        /* <DEDUP_REMOVED lines=9> */
.L_x_179:
[----:B------:R-:W-:-:S04]  /*3fb0*/  UIADD3 UR9, UPT, UPT, UR9, 0x1, URZ ;  /* 0x0000000109097890 */ /* 0x000fc8000fffe0ff */
[----:B------:R-:W-:-:S04]  /*3fc0*/  UISETP.NE.AND UP1, UPT, UR9, 0x4, UPT ;  /* 0x000000040900788c */ /* 0x000fc8000bf25270 */
[----:B------:R-:W-:Y:S02]  /*3fd0*/  USEL UR7, URZ, 0x1, UP1 ;  /* 0x00000001ff077887 */ /* 0x000fe40008800000 */
[----:B------:R-:W-:-:S04]  /*3fe0*/  USEL UR9, UR9, URZ, UP1 ;  /* 0x000000ff09097287 */ /* 0x000fc80008800000 */
[----:B------:R-:W-:Y:S01]  /*3ff0*/  ULEA UR9, UR9, UR6, 0x3 ;  /* 0x0000000609097291 */ /* 0x000fe2000f8e18ff */
[----:B-1----:R-:W-:-:S04]  /*4000*/  LOP3.LUT R3, R2, UR7, RZ, 0x3c, !PT ;  /* 0x0000000702037c12 */ /* 0x002fc8000f8e3cff */
[----:B------:R-:W-:Y:S01]  /*4010*/  SHF.L.U32 R3, R3, 0x1f, RZ ;  /* 0x0000001f03037819 */ /* 0x000fe200000006ff */
[----:B------:R-:W-:-:S04]  /*4020*/  IMAD.U32 R0, RZ, RZ, UR9 ;  /* 0x00000009ff007e24 */ /* 0x000fc8000f8e00ff */
[----:B------:R1:W2:Y:S03]  /*4030*/  SYNCS.PHASECHK.TRANS64.TRYWAIT P0, [R0+URZ], R3 ;  /* 0x00000003000075a7 */ /* 0x0002a600080011ff */
[----:B--2---:R-:W-:Y:S05]  /*4040*/  @!P0 NANOSLEEP.SYNCS 0x989680 ;  /* 0x009896800000895d */ /* 0x004fea0003900000 */
[----:B------:R-:W2:Y:S02]  /*4050*/  @!P0 SYNCS.PHASECHK.TRANS64 P0, [R0+URZ], R3 ;  /* 0x00000003000085a7 */ /* 0x000ea400080010ff */
[----:B--2---:R-:W-:Y:S05]  /*4060*/  @P0 BRA `(.L_x_80) ;  /* 0x0000000000200947 */ /* 0x004fea0003800000 */
.L_x_81:
[----:B--2---:R2:W4:Y:S02]  /*4070*/  SYNCS.PHASECHK.TRANS64.TRYWAIT P0, [R0+URZ], R3 ;  /* 0x00000003000075a7 */ /* 0x00452400080011ff */
[----:B----4-:R-:W-:Y:S05]  /*4080*/  @!P0 NANOSLEEP.SYNCS 0x989680 ;  /* 0x009896800000895d */ /* 0x010fea0003900000 */
[----:B------:R-:W4:Y:S02]  /*4090*/  @!P0 SYNCS.PHASECHK.TRANS64 P0, [R0+URZ], R3 ;  /* 0x00000003000085a7 */ /* 0x000f2400080010ff */
[----:B----4-:R-:W-:Y:S05]  /*40a0*/  @!P0 BRA `(.L_x_81) ;  /* 0xfffffffc00f08947 */ /* 0x010fea000383ffff */
[----:B------:R-:W-:Y:S05]  /*40b0*/  BRA `(.L_x_80) ;  /* 0x00000000000c7947 */ /* 0x000fea0003800000 */
.L_x_76:
[----:B------:R-:W-:-:S04]  /*40c0*/  UIADD3 UR6, UPT, UPT, UR5, 0x120, URZ ;  /* 0x0000012005067890 */ /* 0x000fc8000fffe0ff */
[----:B------:R-:W-:-:S09]  /*40d0*/  UPRMT UR6, UR8, 0x654, UR6 ;  /* 0x0000065408067896 */ /* 0x000fd20008000006 */
[----:B------:R-:W-:Y:S03]  /*40e0*/  SYNCS.ARRIVE.TRANS64.RED.A1T0 RZ, [UR6], RZ ;  /* 0x000000ffffff79a7 */ /* 0x000fe60008100406 */
.L_x_80:
[----:B-12---:R-:W-:Y:S01]  /*40f0*/  SHF.L.U32 R3, RZ, 0x1f, RZ ;  /* 0x0000001fff037819 */ /* 0x006fe200000006ff */
[----:B------:R-:W-:Y:S01]  /*4100*/  UIADD3 UR6, UPT, UPT, UR5, 0x120, URZ ;  /* 0x0000012005067890 */ /* 0x000fe2000fffe0ff */
[----:B------:R-:W-:Y:S02]  /*4110*/  PLOP3.LUT P0, PT, PT, PT, UP0, 0x80, 0x8 ;  /* 0x000000000008781c */ /* 0x000fe40003f0f008 */
[----:B------:R-:W1:Y:S02]  /*4120*/  SYNCS.PHASECHK.TRANS64.TRYWAIT P1, [UR5+0x120], R3 ;  /* 0x00012003ff0075a7 */ /* 0x000e640008021105 */
[----:B-1----:R-:W-:Y:S09]  /*4130*/  @!P1 BRA `(.L_x_82) ;  /* 0x0000005000509947 */ /* 0x002ff20003800000 */
.L_x_181:
[----:B------:R-:W-:Y:S01]  /*4140*/  @!UP0 UPRMT UR6, UR8, 0x654, UR6 ;  /* 0x0000065408068896 */ /* 0x000fe20008000006 */
[----:B------:R-:W-:Y:S02]  /*4150*/  UMOV UR5, 0x1 ;  /* 0x0000000100057882 */ /* 0x000fe40000000000 */
[----:B------:R-:W-:-:S06]  /*4160*/  UMOV UR8, 0xffff ;  /* 0x0000ffff00087882 */ /* 0x000fcc0000000000 */
[----:B------:R-:W-:Y:S01]  /*4170*/  @!P0 SYNCS.ARRIVE.TRANS64.RED.A1T0 RZ, [UR6], RZ ;  /* 0x000000ffffff89a7 */ /* 0x000fe20008100406 */
[----:B------:R-:W-:Y:S01]  /*4180*/  NOP ;  /* 0x0000000000007918 */ /* 0x000fe20000000000 */
[----:B-1----:R-:W1:Y:S01]  /*4190*/  LDS R0, [UR4+0x14] ;  /* 0x00001404ff007984 */ /* 0x002e620008000800 */
[----:B------:R-:W-:-:S04]  /*41a0*/  ULOP3.LUT UR6, UR21, 0xffff, URZ, 0xc0, !UPT ;  /* 0x0000ffff15067892 */ /* 0x000fc8000f8ec0ff */
[----:B------:R-:W-:-:S04]  /*41b0*/  USHF.R.U32.HI UR6, URZ, 0x5, UR6 ;  /* 0x00000005ff067899 */ /* 0x000fc80008011606 */
[----:B------:R-:W-:Y:S02]  /*41c0*/  USHF.L.U32 UR8, UR8, UR6, URZ ;  /* 0x0000000608087299 */ /* 0x000fe400080006ff */
[----:B------:R-:W-:-:S04]  /*41d0*/  USHF.L.U32 UR5, UR5, UR6, URZ ;  /* 0x0000000605057299 */ /* 0x000fc800080006ff */
[----:B-1----:R-:W-:-:S04]  /*41e0*/  LOP3.LUT R0, R0, UR8, RZ, 0xc0, !PT ;  /* 0x0000000800007c12 */ /* 0x002fc8000f8ec0ff */
[----:B------:R-:W-:-:S13]  /*41f0*/  ISETP.NE.AND P0, PT, R0, UR8, PT ;  /* 0x0000000800007c0c */ /* 0x000fda000bf05270 */
[----:B------:R-:W-:Y:S05]  /*4200*/  @P0 BRA `(.L_x_83) ;  /* 0x0000000000580947 */ /* 0x000fea0003800000 */
[----:B------:R-:W1:Y:S02]  /*4210*/  LDS R0, [UR4+0x18] ;  /* 0x00001804ff007984 */ /* 0x000e640008000800 */
[----:B-1----:R-:W-:-:S04]  /*4220*/  LOP3.LUT R0, R0, UR5, RZ, 0xc0, !PT ;  /* 0x0000000500007c12 */ /* 0x002fc8000f8ec0ff */
[----:B------:R-:W-:-:S13]  /*4230*/  ISETP.NE.AND P0, PT, R0, UR5, PT ;  /* 0x0000000500007c0c */ /* 0x000fda000bf05270 */
[----:B------:R-:W-:Y:S05]  /*4240*/  @P0 BRA `(.L_x_84) ;  /* 0x00000000003c0947 */ /* 0x000fea0003800000 */
[----:B------:R-:W1:Y:S01]  /*4250*/  S2R R2, SR_LANEID ;  /* 0x0000000000027919 */ /* 0x000e620000000000 */
[----:B------:R-:W-:Y:S01]  /*4260*/  ULOP3.LUT UR8, URZ, UR8, URZ, 0x33, !UPT ;  /* 0x00000008ff087292 */ /* 0x000fe2000f8e33ff */
[----:B------:R-:W-:Y:S01]  /*4270*/  LOP3.LUT R4, RZ, UR5, RZ, 0x33, !PT ;  /* 0x00000005ff047c12 */ /* 0x000fe2000f8e33ff */
[----:B----4-:R-:W-:Y:S02]  /*4280*/  VOTEU.ANY UR7, UPT, PT ;  /* 0x0000000000077886 */ /* 0x010fe400038e0100 */
[----:B------:R-:W-:Y:S01]  /*4290*/  UFLO.U32 UR7, UR7 ;  /* 0x00000007000772bd */ /* 0x000fe200080e0000 */
[----:B------:R-:W2:Y:S01]  /*42a0*/  REDUX UR5, R4 ;  /* 0x00000000040573c4 */ /* 0x000ea20000000000 */
[----:B------:R-:W-:-:S06]  /*42b0*/  IMAD.U32 R0, RZ, RZ, UR8 ;  /* 0x00000008ff007e24 */ /* 0x000fcc000f8e00ff */
[----:B------:R4:W-:Y:S01]  /*42c0*/  UTCATOMSWS.AND URZ, UR8 ;  /* 0x0000000800ff79e3 */ /* 0x0009e20008000000 */
[----:B------:R-:W3:Y:S01]  /*42d0*/  REDUX UR6, R0 ;  /* 0x00000000000673c4 */ /* 0x000ee20000000000 */
[----:B-1----:R-:W-:Y:S01]  /*42e0*/  ISETP.EQ.U32.AND P0, PT, R2, UR7, PT ;  /* 0x0000000702007c0c */ /* 0x002fe2000bf02070 */
[----:B--2---:R-:W-:Y:S01]  /*42f0*/  IMAD.U32 R2, RZ, RZ, UR5 ;  /* 0x00000005ff027e24 */ /* 0x004fe2000f8e00ff */
[----:B---3--:R-:W-:-:S11]  /*4300*/  MOV R3, UR6 ;  /* 0x0000000600037c02 */ /* 0x008fd60008000f00 */
[----:B------:R4:W-:Y:S04]  /*4310*/  @P0 ATOMS.AND RZ, [UR4+0x14], R3 ;  /* 0x00001403ffff098c */ /* 0x0009e8000a800004 */
[----:B------:R4:W-:Y:S01]  /*4320*/  @P0 ATOMS.AND RZ, [UR4+0x18], R2 ;  /* 0x00001802ffff098c */ /* 0x0009e2000a800004 */
[----:B------:R-:W-:Y:S05]  /*4330*/  BRA `(.L_x_85) ;  /* 0x0000000000147947 */ /* 0x000fea0003800000 */
.L_x_84:
[----:B------:R-:W-:Y:S02]  /*4340*/  MOV R2, 0x4360 ;  /* 0x0000436000027802 */ /* 0x000fe40000000f00 */
[----:B---345:R-:W-:Y:S05]  /*4350*/  CALL.REL.NOINC `($__internal_0_$__cuda_sm10x_tcgen05_guardrail_trap_col_being_dealloced_not_returned_by_alloc) ;  /* 0x0000005400307944 */ /* 0x038fea0003c00000 */
[----:B------:R-:W-:Y:S05]  /*4360*/  BRA `(.L_x_85) ;  /* 0x0000000000087947 */ /* 0x000fea0003800000 */
.L_x_83:
[----:B------:R-:W-:Y:S02]  /*4370*/  MOV R2, 0x4390 ;  /* 0x0000439000027802 */ /* 0x000fe40000000f00 */
[----:B---345:R-:W-:Y:S05]  /*4380*/  CALL.REL.NOINC `($__internal_2_$__cuda_sm10x_tcgen05_guardrail_trap_unallocated_columns_being_dealloced) ;  /* 0x00000054003c7944 */ /* 0x038fea0003c00000 */
.L_x_85:
[----:B------:R-:W-:Y:S01]  /*4390*/  NOP ;  /* 0x0000000000007918 */ /* 0x000fe20000000000 */
[----:B----4-:R-:W-:Y:S05]  /*43a0*/  EXIT ;  /* 0x000000000000794d */ /* 0x010fea0003800000 */
.L_x_56:
[----:B------:R-:W-:-:S09]  /*43b0*/  UISETP.NE.OR UP5, UPT, UR10, 0x3, !UP5 ;  /* 0x000000030a00788c */ /* 0x000fd2000efa5670 */
[----:B------:R-:W-:Y:S05]  /*43c0*/  BRA.U UP5, `(.L_x_86) ;  /* 0x0000001105787547 */ /* 0x000fea000b800000 */
[----:B------:R-:W1:Y:S01]  /*43d0*/  LDC R0, c[0x0][0xb30] ;  /* 0x0002cc00ff007b82 */ /* 0x000e620000000800 */
[----:B------:R-:W2:Y:S01]  /*43e0*/  LDCU.64 UR8, c[0x0][0x888] ;  /* 0x00011100ff0877ac */ /* 0x000ea20008000a00 */
[----:B------:R-:W-:Y:S02]  /*43f0*/  HFMA2 R25, -RZ, RZ, 0, 0 ;  /* 0x00000000ff197431 */ /* 0x000fe400000001ff */
[----:B-----5:R-:W-:Y:S01]  /*4400*/  IMAD.MOV.U32 R32, RZ, RZ, 0x1 ;  /* 0x00000001ff207424 */ /* 0x020fe200078e00ff */
[----:B------:R-:W-:Y:S01]  /*4410*/  MOV R23, 0x1000 ;  /* 0x0000100000177802 */ /* 0x000fe20000000f00 */
[----:B------:R-:W3:Y:S01]  /*4420*/  LDCU.64 UR4, c[0x0][0x890] ;  /* 0x00011200ff0477ac */ /* 0x000ee20008000a00 */
[----:B------:R-:W-:Y:S01]  /*4430*/  IMAD.MOV.U32 R27, RZ, RZ, RZ ;  /* 0x000000ffff1b7224 */ /* 0x000fe200078e00ff */
[----:B------:R-:W4:Y:S01]  /*4440*/  LDC R19, c[0x0][0x370] ;  /* 0x0000dc00ff137b82 */ /* 0x000f220000000800 */
[----:B------:R-:W-:Y:S01]  /*4450*/  UMOV UR7, 0x400 ;  /* 0x0000040000077882 */ /* 0x000fe20000000000 */
[----:B------:R-:W-:-:S02]  /*4460*/  UPLOP3.LUT UP0, UPT, UPT, UPT, UPT, 0x40, 0x4 ;  /* 0x000000000004789c */ /* 0x000fc40003f0e870 */
[----:B------:R-:W-:-:S04]  /*4470*/  ULEA UR7, UR37, UR7, 0x18 ;  /* 0x0000000725077291 */ /* 0x000fc8000f8ec0ff */
[----:B------:R-:W4:Y:S01]  /*4480*/  LDC R2, c[0x0][0xb0c] ;  /* 0x0002c300ff027b82 */ /* 0x000f220000000800 */
[----:B------:R-:W-:Y:S02]  /*4490*/  UIADD3 UR13, UPT, UPT, UR7, 0x68, URZ ;  /* 0x00000068070d7890 */ /* 0x000fe4000fffe0ff */
[----:B--2---:R-:W-:Y:S02]  /*44a0*/  UISETP.NE.U32.AND UP3, UPT, UR8, URZ, UPT ;  /* 0x000000ff0800728c */ /* 0x004fe4000bf65070 */
[----:B------:R-:W-:Y:S02]  /*44b0*/  UIADD3 UR41, UPT, UPT, UR7, 0x50, URZ ;  /* 0x0000005007297890 */ /* 0x000fe4000fffe0ff */
[----:B---3--:R-:W-:Y:S01]  /*44c0*/  UISETP.NE.U32.AND UP4, UPT, UR4, URZ, UPT ;  /* 0x000000ff0400728c */ /* 0x008fe2000bf85070 */
[----:B------:R-:W2:Y:S01]  /*44d0*/  LDC R18, c[0x0][0xb20] ;  /* 0x0002c800ff127b82 */ /* 0x000ea20000000800 */
[----:B-1----:R-:W-:Y:S01]  /*44e0*/  ISETP.NE.AND P1, PT, R0, 0x1, PT ;  /* 0x000000010000780c */ /* 0x002fe20003f25270 */
[----:B------:R-:W-:-:S02]  /*44f0*/  UISETP.NE.AND.EX UP3, UPT, UR9, URZ, UPT, UP3 ;  /* 0x000000ff0900728c */ /* 0x000fc4000bf65330 */
[----:B------:R-:W-:Y:S02]  /*4500*/  UIADD3 UR33, UPT, UPT, UR7, 0x58, URZ ;  /* 0x0000005807217890 */ /* 0x000fe4000fffe0ff */
[----:B------:R-:W-:Y:S02]  /*4510*/  UIADD3 UR25, UPT, UPT, UR7, 0x60, URZ ;  /* 0x0000006007197890 */ /* 0x000fe4000fffe0ff */
[----:B------:R-:W1:Y:S01]  /*4520*/  LDC.64 R36, c[0x0][0x348] ;  /* 0x0000d200ff247b82 */ /* 0x000e620000000a00 */
[----:B------:R-:W-:Y:S02]  /*4530*/  UPRMT UR13, UR37, 0x654, UR13 ;  /* 0x00000654250d7896 */ /* 0x000fe4000800000d */
[----:B------:R-:W-:-:S05]  /*4540*/  UISETP.NE.AND.EX UP4, UPT, UR5, URZ, UPT, UP4 ;  /* 0x000000ff0500728c */ /* 0x000fca000bf85340 */
[----:B------:R-:W3:Y:S08]  /*4550*/  LDC.64 R16, c[0x0][0xb10] ;  /* 0x0002c400ff107b82 */ /* 0x000ef00000000a00 */
[----:B------:R-:W1:Y:S08]  /*4560*/  LDC.64 R6, c[0x0][0xb18] ;  /* 0x0002c600ff067b82 */ /* 0x000e700000000a00 */
[----:B------:R-:W1:Y:S08]  /*4570*/  LDC.64 R4, c[0x0][0xb28] ;  /* 0x0002ca00ff047b82 */ /* 0x000e700000000a00 */
[----:B--2-4-:R-:W1:Y:S02]  /*4580*/  LDC R22, c[0x0][0x374] ;  /* 0x0000dd00ff167b82 */ /* 0x014e640000000800 */
.L_x_97:
[----:B------:R-:W-:Y:S02]  /*4590*/  LEA R0, R27, UR7, 0x3 ;  /* 0x000000071b007c11 */ /* 0x000fe4000f8e18ff */
[----:B------:R-:W-:Y:S02]  /*45a0*/  SHF.L.U32 R3, R25, 0x1f, RZ ;  /* 0x0000001f19037819 */ /* 0x000fe400000006ff */
[----:B------:R-:W-:Y:S02]  /*45b0*/  LEA R28, R27, UR7, 0x4 ;  /* 0x000000071b1c7c11 */ /* 0x000fe4000f8e20ff */
[----:B--2---:R-:W2:Y:S02]  /*45c0*/  SYNCS.PHASECHK.TRANS64.TRYWAIT P0, [R0+URZ+0xa0], R3 ;  /* 0x0000a003000075a7 */ /* 0x004ea400080011ff */
[----:B--2---:R-:W-:Y:S05]  /*45d0*/  @!P0 BRA `(.L_x_87) ;  /* 0x0000004c00408947 */ /* 0x004fea0003800000 */
.L_x_182:
[----:B------:R-:W-:Y:S01]  /*45e0*/  ISETP.GE.AND P0, PT, R26, 0x1, PT ;  /* 0x000000011a00780c */ /* 0x000fe20003f06270 */
[----:B------:R-:W4:Y:S01]  /*45f0*/  LDS.128 R28, [R28+0x130] ;  /* 0x000130001c1c7984 */ /* 0x000f220000000c00 */
[----:B--2---:R-:W-:Y:S01]  /*4600*/  VIADD R0, R0, 0xb0 ;  /* 0x000000b000007836 */ /* 0x004fe20000000000 */
[----:B------:R-:W-:Y:S01]  /*4610*/  @!PT LDS RZ, [RZ] ;  /* 0x00000000fffff984 */ /* 0x000fe20000000800 */
[----:B------:R-:W-:Y:S01]  /*4620*/  @!PT LDS RZ, [RZ] ;  /* 0x00000000fffff984 */ /* 0x000fe20000000800 */
[----:B------:R-:W-:Y:S01]  /*4630*/  @!PT LDS RZ, [RZ] ;  /* 0x00000000fffff984 */ /* 0x000fe20000000800 */
[----:B------:R-:W-:Y:S01]  /*4640*/  @!PT LDS RZ, [RZ] ;  /* 0x00000000fffff984 */ /* 0x000fe20000000800 */
[----:B------:R2:W-:Y:S06]  /*4650*/  MEMBAR.ALL.CTA ;  /* 0x0000000000007992 */ /* 0x0005ec0000008000 */
[----:B--2---:R-:W2:Y:S01]  /*4660*/  FENCE.VIEW.ASYNC.S ;  /* 0x00000000000073c6 */ /* 0x004ea20000000000 */
[----:B------:R-:W-:Y:S04]  /*4670*/  PRMT R0, RZ, 0x654, R0 ;  /* 0x00000654ff007816 */ /* 0x000fe80000000000 */
[----:B--2---:R2:W-:Y:S01]  /*4680*/  SYNCS.ARRIVE.TRANS64.RED.A1T0 RZ, [R0+URZ], RZ ;  /* 0x000000ff00ff79a7 */ /* 0x0045e200081004ff */
[----:B----4-:R-:W-:Y:S11]  /*4690*/  LOP3.LUT P3, RZ, R30, 0x1, RZ, 0xc0, !PT ;  /* 0x000000011eff7812 */ /* 0x010ff6000786c0ff */
[----:B------:R-:W-:Y:S02]  /*46a0*/  @!UPT UIADD3 URZ, UPT, UPT, URZ, URZ, URZ ;  /* 0x000000fffffff290 */ /* 0x000fe4000fffe0ff */
[----:B------:R-:W-:Y:S02]  /*46b0*/  @P3 MOV R13, R28 ;  /* 0x0000001c000d3202 */ /* 0x000fe40000000f00 */
[----:B------:R-:W-:Y:S01]  /*46c0*/  @P3 LOP3.LUT R8, R29, 0xffff, RZ, 0xc0, !PT ;  /* 0x0000ffff1d083812 */ /* 0x000fe200078ec0ff */
[----:B--2---:R-:W-:Y:S06]  /*46d0*/  @!P0 BRA `(.L_x_88) ;  /* 0x0000000000a48947 */ /* 0x004fec0003800000 */
[----:B-1----:R-:W-:Y:S01]  /*46e0*/  IMAD.HI.U32 R33, R22, R7, RZ ;  /* 0x0000000716217227 */ /* 0x002fe200078e00ff */
[----:B------:R-:W-:Y:S02]  /*46f0*/  ISETP.NE.AND P0, PT, R6, 0x1, PT ;  /* 0x000000010600780c */ /* 0x000fe40003f05270 */
[----:B------:R-:W-:Y:S01]  /*4700*/  ISETP.NE.AND P2, PT, R26, 0x1, PT ;  /* 0x000000011a00780c */ /* 0x000fe20003f45270 */
[----:B---3--:R-:W-:Y:S01]  /*4710*/  IMAD.HI.U32 R34, R19, R16, RZ ;  /* 0x0000001013227227 */ /* 0x008fe200078e00ff */
[----:B------:R-:W-:Y:S02]  /*4720*/  SHF.R.U32.HI R33, RZ, R18, R33 ;  /* 0x00000012ff217219 */ /* 0x000fe40000011621 */
[----:B------:R-:W-:Y:S01]  /*4730*/  ISETP.NE.AND P4, PT, R2, 0x1, PT ;  /* 0x000000010200780c */ /* 0x000fe20003f85270 */
[----:B------:R-:W-:Y:S01]  /*4740*/  IMAD.HI.U32 R38, R13, R16, RZ ;  /* 0x000000100d267227 */ /* 0x000fe200078e00ff */
[----:B------:R-:W-:Y:S02]  /*4750*/  SHF.R.U32.HI R34, RZ, R17, R34 ;  /* 0x00000011ff227219 */ /* 0x000fe40000011622 */
[----:B------:R-:W-:Y:S01]  /*4760*/  SEL R3, R22, R33, !P0 ;  /* 0x0000002116037207 */ /* 0x000fe20004000000 */
[C---:B------:R-:W-:Y:S01]  /*4770*/  IMAD.HI.U32 R33, R8.reuse, R7, RZ ;  /* 0x0000000708217227 */ /* 0x040fe200078e00ff */
[----:B------:R-:W-:Y:S02]  /*4780*/  SEL R11, R19, R34, !P4 ;  /* 0x00000022130b7207 */ /* 0x000fe40006000000 */
[----:B------:R-:W-:Y:S01]  /*4790*/  SHF.R.U32.HI R38, RZ, R17, R38 ;  /* 0x00000011ff267219 */ /* 0x000fe20000011626 */
[----:B------:R-:W-:Y:S01]  /*47a0*/  IMAD.HI.U32 R40, R3, R4, RZ ;  /* 0x0000000403287227 */ /* 0x000fe200078e00ff */
[----:B------:R-:W-:Y:S03]  /*47b0*/  SHF.R.U32.HI R33, RZ, R18, R33 ;  /* 0x00000012ff217219 */ /* 0x000fe60000011621 */
[----:B------:R-:W-:Y:S01]  /*47c0*/  IMAD.HI.U32 R34, R11, R4, RZ ;  /* 0x000000040b227227 */ /* 0x000fe200078e00ff */
[----:B------:R-:W-:Y:S02]  /*47d0*/  @P2 SHF.R.U32.HI R3, RZ, R5, R40 ;  /* 0x00000005ff032219 */ /* 0x000fe40000011628 */
[----:B------:R-:W-:Y:S02]  /*47e0*/  SEL R9, R8, R33, !P0 ;  /* 0x0000002108097207 */ /* 0x000fe40004000000 */
[----:B------:R-:W-:Y:S01]  /*47f0*/  @P2 SHF.R.U32.HI R11, RZ, R5, R34 ;  /* 0x00000005ff0b2219 */ /* 0x000fe20000011622 */
[C---:B------:R-:W-:Y:S01]  /*4800*/  IMAD R10, R26.reuse, R3, RZ ;  /* 0x000000031a0a7224 */ /* 0x040fe200078e02ff */
[----:B------:R-:W-:Y:S01]  /*4810*/  SEL R3, R13, R38, !P4 ;  /* 0x000000260d037207 */ /* 0x000fe20006000000 */
[C---:B------:R-:W-:Y:S03]  /*4820*/  IMAD.HI.U32 R14, R9.reuse, R4, RZ ;  /* 0x00000004090e7227 */ /* 0x040fe600078e00ff */
[----:B------:R-:W-:Y:S01]  /*4830*/  ISETP.GE.AND P0, PT, R9, R10, PT ;  /* 0x0000000a0900720c */ /* 0x000fe20003f06270 */
[C---:B------:R-:W-:Y:S01]  /*4840*/  IMAD R12, R26.reuse, R11, RZ ;  /* 0x0000000b1a0c7224 */ /* 0x040fe200078e02ff */
[-C--:B------:R-:W-:Y:S04]  /*4850*/  SHF.R.U32.HI R14, RZ, R5.reuse, R14 ;  /* 0x00000005ff0e7219 */ /* 0x080fe8000001160e */
[----:B------:R-:W-:Y:S02]  /*4860*/  ISETP.GE.OR P0, PT, R3, R12, P0 ;  /* 0x0000000c0300720c */ /* 0x000fe40000706670 */
[----:B------:R-:W-:Y:S05]  /*4870*/  SEL R15, R9, R14, !P2 ;  /* 0x0000000e090f7207 */ /* 0x000fea0005000000 */
[----:B------:R-:W-:Y:S04]  /*4880*/  IMAD.MOV R14, RZ, RZ, -R15 ;  /* 0x000000ffff0e7224 */ /* 0x000fe800078e0a0f */
[----:B------:R-:W-:Y:S02]  /*4890*/  IMAD R14, R26, R14, R9 ;  /* 0x0000000e1a0e7224 */ /* 0x000fe400078e0209 */
[C---:B------:R-:W-:Y:S05]  /*48a0*/  @!P0 IMAD.HI.U32 R10, R3.reuse, R4, RZ ;  /* 0x00000004030a8227 */ /* 0x040fea00078e00ff */
[----:B------:R-:W-:Y:S04]  /*48b0*/  @!P0 SHF.R.U32.HI R10, RZ, R5, R10 ;  /* 0x00000005ff0a8219 */ /* 0x000fe8000001160a */
[----:B------:R-:W-:Y:S01]  /*48c0*/  @!P0 SEL R0, R3, R10, !P2 ;  /* 0x0000000a03008207 */ /* 0x000fe20005000000 */
[----:B------:R-:W-:Y:S03]  /*48d0*/  IMAD.MOV R10, RZ, RZ, -R3 ;  /* 0x000000ffff0a7224 */ /* 0x000fe600078e0a03 */
[----:B------:R-:W-:Y:S01]  /*48e0*/  @!P0 IADD3 R15, PT, PT, R15, -R0, RZ ;  /* 0x800000000f0f8210 */ /* 0x000fe20007ffe0ff */
[----:B------:R-:W-:Y:S01]  /*48f0*/  @!P0 IMAD R0, R11, R14, R0 ;  /* 0x0000000e0b008224 */ /* 0x000fe200078e0200 */
[----:B------:R-:W-:Y:S01]  /*4900*/  IADD3 R11, PT, PT, -R9, RZ, RZ ;  /* 0x000000ff090b7210 */ /* 0x000fe20007ffe1ff */
[----:B------:R-:W-:Y:S02]  /*4910*/  IMAD R13, R2, R10, R13 ;  /* 0x0000000a020d7224 */ /* 0x000fe400078e020d */
[----:B------:R-:W-:Y:S02]  /*4920*/  @!P0 IMAD R9, R15, R26, R3 ;  /* 0x0000001a0f098224 */ /* 0x000fe400078e0203 */
[----:B------:R-:W-:Y:S02]  /*4930*/  @!P0 IMAD.MOV.U32 R3, RZ, RZ, R0 ;  /* 0x000000ffff038224 */ /* 0x000fe400078e0000 */
[----:B------:R-:W-:Y:S02]  /*4940*/  IMAD R8, R6, R11, R8 ;  /* 0x0000000b06087224 */ /* 0x000fe400078e0208 */
[----:B------:R-:W-:Y:S02]  /*4950*/  IMAD R13, R3, R2, R13 ;  /* 0x00000002030d7224 */ /* 0x000fe400078e020d */
[----:B------:R-:W-:Y:S02]  /*4960*/  IMAD R8, R9, R6, R8 ;  /* 0x0000000609087224 */ /* 0x000fe400078e0208 */
.L_x_88:
[----:B------:R-:W-:Y:S05]  /*4970*/  BRA.U UP0, `(.L_x_89) ;  /* 0x0000000100107547 */ /* 0x000fea000b800000 */
[----:B------:R-:W-:Y:S04]  /*4980*/  MOV R0, UR6 ;  /* 0x0000000600007c02 */ /* 0x000fe80008000f00 */
[----:B------:R-:W-:Y:S04]  /*4990*/  SHF.L.U32 R3, R0, 0x1f, RZ ;  /* 0x0000001f00037819 */ /* 0x000fe800000006ff */
[----:B------:R-:W2:Y:S02]  /*49a0*/  SYNCS.PHASECHK.TRANS64.TRYWAIT P0, [UR7+0x98], R3 ;  /* 0x00009803ff0075a7 */ /* 0x000ea40008001107 */
[----:B--2---:R-:W-:Y:S05]  /*49b0*/  @!P0 BRA `(.L_x_90) ;  /* 0x00000048005c8947 */ /* 0x004fea0003800000 */
.L_x_89:
[----:B------:R-:W-:Y:S02]  /*49c0*/  R2UR UR42, R20 ;  /* 0x00000000142a72ca */ /* 0x000fe400000e0000 */
[----:B------:R-:W-:Y:S02]  /*49d0*/  R2UR UR43, R21 ;  /* 0x00000000152b72ca */ /* 0x000fe400000e0000 */
[----:B------:R-:W-:Y:S02]  /*49e0*/  ISETP.NE.U32.AND P2, PT, RZ, UR4, PT ;  /* 0x00000004ff007c0c */ /* 0x000fe4000bf45070 */
[----:B------:R-:W-:Y:S02]  /*49f0*/  SHF.L.U32 R12, R32, 0x1f, RZ ;  /* 0x0000001f200c7819 */ /* 0x000fe400000006ff */
[----:B------:R-:W-:Y:S05]  /*4a00*/  ISETP.NE.AND.EX P2, PT, RZ, UR5, PT, P2 ;  /* 0x00000005ff007c0c */ /* 0x000fea000bf45320 */
[----:B------:R-:W-:Y:S02]  /*4a10*/  USHF.L.U32 UR42, UR42, 0x7, URZ ;  /* 0x000000072a2a7899 */ /* 0x000fe400080006ff */
[----:B------:R-:W-:Y:S01]  /*4a20*/  USHF.L.U32 UR43, UR43, 0x6, URZ ;  /* 0x000000062b2b7899 */ /* 0x000fe200080006ff */
[----:B------:R-:W-:Y:S11]  /*4a30*/  BRA.U !UP4, `(.L_x_91) ;  /* 0x000000010c347547 */ /* 0x000ff6000b800000 */
[----:B------:R-:W-:Y:S01]  /*4a40*/  UPLOP3.LUT UP1, UPT, UPT, UPT, UP3, 0x80, 0x8 ;  /* 0x000000000008789c */ /* 0x000fe20003f2f030 */
[----:B--2---:R-:W-:Y:S02]  /*4a50*/  HFMA2 R0, -RZ, RZ, 0, 5.9604644775390625e-08 ;  /* 0x00000001ff007431 */ /* 0x004fe400000001ff */
[----:B------:R-:W-:Y:S03]  /*4a60*/  IMAD.MOV.U32 R59, RZ, RZ, 0x1 ;  /* 0x00000001ff3b7424 */ /* 0x000fe600078e00ff */
[----:B------:R-:W-:Y:S05]  /*4a70*/  PLOP3.LUT P0, PT, PT, PT, UP1, 0x80, 0x8 ;  /* 0x000000000008781c */ /* 0x000fea0003f0f018 */
[----:B------:R-:W2:Y:S01]  /*4a80*/  @UP1 LDCU.64 UR10, c[0x0][0x888] ;  /* 0x00011100ff0a17ac */ /* 0x000ea20008000a00 */
[----:B------:R-:W-:Y:S07]  /*4a90*/  @UP1 UIMAD UR8, UR36, UR4, URZ ;  /* 0x00000004240812a4 */ /* 0x000fee000f8e02ff */
[----:B------:R-:W-:Y:S01]  /*4aa0*/  @!P0 PRMT R59, R0, 0x7610, R59 ;  /* 0x00007610003b8816 */ /* 0x000fe2000000003b */
[----:B--2---:R-:W-:Y:S03]  /*4ab0*/  @UP1 UIMAD.WIDE UR10, UR8, 0x4, UR10 ;  /* 0x00000004080a18a5 */ /* 0x004fe6000f8e020a */
[----:B------:R-:W2:Y:S03]  /*4ac0*/  @!UP1 LDCU UR8, c[0x0][0x880] ;  /* 0x00011000ff0897ac */ /* 0x000ea60008000800 */
[----:B------:R-:W-:Y:S01]  /*4ad0*/  IMAD.U32 R10, RZ, RZ, UR10 ;  /* 0x0000000aff0a7e24 */ /* 0x000fe2000f8e00ff */
[----:B------:R-:W-:Y:S05]  /*4ae0*/  MOV R11, UR11 ;  /* 0x0000000b000b7c02 */ /* 0x000fea0008000f00 */
[----:B------:R4:W5:Y:S02]  /*4af0*/  @P0 LDG.E R35, desc[UR46][R10.64] ;  /* 0x0000002e0a230981 */ /* 0x000964000c1e1900 */
[----:B--2-4-:R-:W-:Y:S07]  /*4b00*/  @!P0 IMAD.U32 R35, RZ, RZ, UR8 ;  /* 0x00000008ff238e24 */ /* 0x014fee000f8e00ff */
.L_x_91:
[----:B-----5:R-:W-:Y:S01]  /*4b10*/  @!P2 FSETP.EQ.AND P0, PT, R35, RZ, PT ;  /* 0x000000ff2300a20b */ /* 0x020fe20003f02000 */
[----:B------:R-:W-:Y:S01]  /*4b20*/  @!UPT UIADD3 URZ, UPT, UPT, URZ, URZ, URZ ;  /* 0x000000fffffff290 */ /* 0x000fe2000fffe0ff */
[----:B------:R-:W-:Y:S11]  /*4b30*/  @!P2 BRA `(.L_x_92) ;  /* 0x000000000014a947 */ /* 0x000ff60003800000 */
[----:B------:R-:W-:Y:S02]  /*4b40*/  LOP3.LUT P2, RZ, R59, 0xff, RZ, 0xc0, !PT ;  /* 0x000000ff3bff7812 */ /* 0x000fe4000784c0ff */
[----:B------:R-:W-:Y:S04]  /*4b50*/  PLOP3.LUT P0, PT, PT, PT, UP1, 0x80, 0x8 ;  /* 0x000000000008781c */ /* 0x000fe80003f0f018 */
[----:B------:R-:W-:Y:S07]  /*4b60*/  PLOP3.LUT P0, PT, P0, PT, PT, 0x8, 0x80 ;  /* 0x000000000080781c */ /* 0x000fee000070e170 */
[----:B------:R-:W-:Y:S11]  /*4b70*/  @P2 FSETP.EQ.AND P0, PT, R35, RZ, PT ;  /* 0x000000ff2300220b */ /* 0x000ff60003f02000 */
[----:B------:R-:W-:Y:S02]  /*4b80*/  @!UPT UIADD3 URZ, UPT, UPT, URZ, URZ, URZ ;  /* 0x000000fffffff290 */ /* 0x000fe4000fffe0ff */
.L_x_92:
[----:B------:R-:W4:Y:S01]  /*4b90*/  SYNCS.PHASECHK.TRANS64.TRYWAIT P2, [UR7+0x70], R12 ;  /* 0x0000700cff0075a7 */ /* 0x000f220008041107 */
[----:B------:R-:W-:Y:S04]  /*4ba0*/  ELECT P4, URZ, PT ;  /* 0x0000000000ff782f */ /* 0x000fe80003880000 */
[----:B------:R-:W-:Y:S11]  /*4bb0*/  PLOP3.LUT P4, PT, P0, P4, PT, 0xf2, 0x2f ;  /* 0x00000000002f781c */ /* 0x000ff60000789e72 */
[----:B------:R-:W-:Y:S02]  /*4bc0*/  @!UPT UIADD3 URZ, UPT, UPT, URZ, URZ, URZ ;  /* 0x000000fffffff290 */ /* 0x000fe4000fffe0ff */
[----:B-1----:R-:W-:Y:S05]  /*4bd0*/  @!P4 IADD3 R9, P0, PT, R36, 0x580, RZ ;  /* 0x000005802409c810 */ /* 0x002fea0007f1e0ff */
[----:B--2---:R-:W-:Y:S01]  /*4be0*/  @!P4 IMAD.X R0, RZ, RZ, R37, P0 ;  /* 0x000000ffff00c224 */ /* 0x004fe200000e0625 */
[----:B----4-:R-:W-:Y:S07]  /*4bf0*/  @!P2 BRA `(.L_x_93) ;  /* 0x0000004400e4a947 */ /* 0x010fee0003800000 */
.L_x_185:
[----:B------:R-:W-:Y:S01]  /*4c00*/  @!P4 R2UR UR9, R9 ;  /* 0x000000000909c2ca */ /* 0x000fe200000e0000 */
[----:B------:R-:W-:Y:S01]  /*4c10*/  VOTEU.ALL UP0, P4 ;  /* 0x0000000000ff7886 */ /* 0x000fe20002000000 */
[----:B------:R-:W-:Y:S01]  /*4c20*/  @!P4 R2UR UR8, R0 ;  /* 0x000000000008c2ca */ /* 0x000fe200000e0000 */
[----:B------:R-:W-:Y:S01]  /*4c30*/  VOTEU.ALL UP2, P4 ;  /* 0x0000000000ff7886 */ /* 0x000fe20002040000 */
[----:B------:R-:W-:Y:S01]  /*4c40*/  UMOV UR16, 0x0 ;  /* 0x0000000000107882 */ /* 0x000fe20000000000 */
[----:B------:R-:W-:Y:S01]  /*4c50*/  UMOV UR17, 0x10000000 ;  /* 0x1000000000117882 */ /* 0x000fe20000000000 */
[----:B------:R-:W-:Y:S01]  /*4c60*/  @!UP0 UIADD3 UR40, UPT, UPT, UR7, 0x200, URZ ;  /* 0x0000020007288890 */ /* 0x000fe2000fffe0ff */
[----:B------:R-:W-:Y:S01]  /*4c70*/  @!P4 IMAD.MOV.U32 R0, RZ, RZ, 0x1000 ;  /* 0x00001000ff00c424 */ /* 0x000fe200078e00ff */
[----:B------:R-:W-:Y:S01]  /*4c80*/  UMOV UR44, UR36 ;  /* 0x00000024002c7c82 */ /* 0x000fe20008000000 */
[----:B------:R-:W-:Y:S01]  /*4c90*/  @!UP0 UIADD3 UR10, UPT, UPT, UR42, 0x40, URZ ;  /* 0x000000402a0a8890 */ /* 0x000fe2000fffe0ff */
[----:B------:R-:W-:Y:S01]  /*4ca0*/  @!P4 IADD3 R9, P0, PT, R36, 0x580, RZ ;  /* 0x000005802409c810 */ /* 0x000fe20007f1e0ff */
[----:B------:R-:W-:Y:S01]  /*4cb0*/  UMOV UR11, UR43 ;  /* 0x0000002b000b7c82 */ /* 0x000fe20008000000 */
[----:B------:R-:W-:Y:S01]  /*4cc0*/  UMOV UR12, UR36 ;  /* 0x00000024000c7c82 */ /* 0x000fe20008000000 */
[----:B------:R-:W-:Y:S01]  /*4cd0*/  IMAD.U32 R10, RZ, RZ, UR9 ;  /* 0x00000009ff0a7e24 */ /* 0x000fe2000f8e00ff */
[----:B------:R-:W-:Y:S01]  /*4ce0*/  UMOV UR9, UR41 ;  /* 0x0000002900097c82 */ /* 0x000fe20008000000 */
[----:B------:R-:W-:Y:S01]  /*4cf0*/  IMAD.U32 R11, RZ, RZ, UR8 ;  /* 0x00000008ff0b7e24 */ /* 0x000fe2000f8e00ff */
[----:B------:R-:W-:Y:S02]  /*4d00*/  @!UP0 UIADD3 UR8, UPT, UPT, UR7, 0xa00, URZ ;  /* 0x00000a0007088890 */ /* 0x000fe4000fffe0ff */
[----:B------:R-:W-:Y:S01]  /*4d10*/  @!P4 R2UR UR18, R10 ;  /* 0x000000000a12c2ca */ /* 0x000fe200000e0000 */
[----:B------:R-:W-:Y:S01]  /*4d20*/  VOTEU.ALL UP0, P4 ;  /* 0x0000000000ff7886 */ /* 0x000fe20002000000 */
[----:B------:R-:W-:Y:S01]  /*4d30*/  @!P4 R2UR UR19, R11 ;  /* 0x000000000b13c2ca */ /* 0x000fe200000e0000 */
[----:B------:R-:W-:Y:S11]  /*4d40*/  UPRMT UR14, UR37, 0x654, UR41 ;  /* 0x00000654250e7896 */ /* 0x000ff60008000029 */
[----:B------:R-:W-:Y:S01]  /*4d50*/  @!UPT UIADD3 URZ, UPT, UPT, URZ, URZ, URZ ;  /* 0x000000fffffff290 */ /* 0x000fe2000fffe0ff */
[----:B------:R2:W-:Y:S01]  /*4d60*/  @!UP2 UTMALDG.3D [UR40], [UR18], desc[UR16] ;  /* 0x000010281200a5b4 */ /* 0x0005e20008011000 */
[----:B------:R2:W-:Y:S01]  /*4d70*/  @!UP0 UTMALDG.3D [UR8], [UR18], desc[UR16] ;  /* 0x00001008120085b4 */ /* 0x0005e20008011000 */
[----:B------:R4:W-:Y:S01]  /*4d80*/  @!P4 SYNCS.ARRIVE.TRANS64.RED.A0TR RZ, [UR7+0x50], R0 ;  /* 0x00005000ffffc9a7 */ /* 0x0009e20008300407 */
[----:B------:R-:W-:Y:S01]  /*4d90*/  SYNCS.ARRIVE.TRANS64.RED.A1T0 RZ, [UR14], RZ ;  /* 0x000000ffffff79a7 */ /* 0x000fe2000810040e */
[----:B----4-:R-:W-:Y:S01]  /*4da0*/  @!P4 IMAD.X R0, RZ, RZ, R37, P0 ;  /* 0x000000ffff00c224 */ /* 0x010fe200000e0625 */
[----:B------:R-:W4:Y:S02]  /*4db0*/  SYNCS.PHASECHK.TRANS64.TRYWAIT P2, [UR7+0x78], R12 ;  /* 0x0000780cff0075a7 */ /* 0x000f240008041107 */
[----:B--2-4-:R-:W-:Y:S05]  /*4dc0*/  @!P2 BRA `(.L_x_94) ;  /* 0x000000440088a947 */ /* 0x014fea0003800000 */
.L_x_187:
        /* <DEDUP_REMOVED lines=8> */
[----:B------:R-:W-:Y:S01]  /*4e50*/  @!UP0 UIADD3 UR32, UPT, UPT, UR7, 0x1200, URZ ;  /* 0x0000120007208890 */ /* 0x000fe2000fffe0ff */
[----:B------:R-:W-:Y:S01]  /*4e60*/  @!P4 IADD3 R21, P0, PT, R36, 0x580, RZ ;  /* 0x000005802415c810 */ /* 0x000fe20007f1e0ff */
[----:B------:R-:W-:Y:S01]  /*4e70*/  UMOV UR35, UR43 ;  /* 0x0000002b00237c82 */ /* 0x000fe20008000000 */
[----:B------:R-:W-:Y:S02]  /*4e80*/  @!UP0 UIADD3 UR10, UPT, UPT, UR42, 0x50, URZ ;  /* 0x000000502a0a8890 */ /* 0x000fe4000fffe0ff */
[----:B------:R-:W-:Y:S01]  /*4e90*/  IMAD.U32 R10, RZ, RZ, UR9 ;  /* 0x00000009ff0a7e24 */ /* 0x000fe2000f8e00ff */
[----:B------:R-:W-:Y:S01]  /*4ea0*/  UMOV UR9, UR33 ;  /* 0x0000002100097c82 */ /* 0x000fe20008000000 */
[----:B------:R-:W-:Y:S01]  /*4eb0*/  IMAD.U32 R11, RZ, RZ, UR8 ;  /* 0x00000008ff0b7e24 */ /* 0x000fe2000f8e00ff */
[----:B------:R-:W-:Y:S01]  /*4ec0*/  @!UP0 UIADD3 UR8, UPT, UPT, UR7, 0x1a00, URZ ;  /* 0x00001a0007088890 */ /* 0x000fe2000fffe0ff */
[----:B------:R-:W-:Y:S01]  /*4ed0*/  @!P4 IMAD.X R20, RZ, RZ, R37, P0 ;  /* 0x000000ffff14c224 */ /* 0x000fe200000e0625 */
[----:B------:R-:W-:Y:S01]  /*4ee0*/  @!P4 R2UR UR18, R10 ;  /* 0x000000000a12c2ca */ /* 0x000fe200000e0000 */
[----:B------:R-:W-:Y:S01]  /*4ef0*/  VOTEU.ALL UP0, P4 ;  /* 0x0000000000ff7886 */ /* 0x000fe20002000000 */
[----:B------:R-:W-:Y:S01]  /*4f00*/  @!P4 R2UR UR19, R11 ;  /* 0x000000000b13c2ca */ /* 0x000fe200000e0000 */
[----:B------:R-:W-:Y:S01]  /*4f10*/  UMOV UR11, UR43 ;  /* 0x0000002b000b7c82 */ /* 0x000fe20008000000 */
[----:B------:R-:W-:Y:S01]  /*4f20*/  UMOV UR12, UR36 ;  /* 0x00000024000c7c82 */ /* 0x000fe20008000000 */
[----:B------:R-:W-:Y:S10]  /*4f30*/  UPRMT UR14, UR37, 0x654, UR33 ;  /* 0x00000654250e7896 */ /* 0x000ff40008000021 */
[----:B------:R2:W-:Y:S01]  /*4f40*/  @!UP2 UTMALDG.3D [UR32], [UR18], desc[UR16] ;  /* 0x000010201200a5b4 */ /* 0x0005e20008011000 */
[----:B------:R2:W-:Y:S01]  /*4f50*/  @!UP0 UTMALDG.3D [UR8], [UR18], desc[UR16] ;  /* 0x00001008120085b4 */ /* 0x0005e20008011000 */
[----:B------:R2:W-:Y:S01]  /*4f60*/  @!P4 SYNCS.ARRIVE.TRANS64.RED.A0TR RZ, [UR7+0x58], R0 ;  /* 0x00005800ffffc9a7 */ /* 0x0005e20008300407 */
[----:B------:R-:W-:Y:S01]  /*4f70*/  SYNCS.ARRIVE.TRANS64.RED.A1T0 RZ, [UR14], RZ ;  /* 0x000000ffffff79a7 */ /* 0x000fe2000810040e */
[----:B------:R-:W4:Y:S02]  /*4f80*/  SYNCS.PHASECHK.TRANS64.TRYWAIT P2, [UR7+0x80], R12 ;  /* 0x0000800cff0075a7 */ /* 0x000f240008041107 */
[----:B--2-4-:R-:W-:Y:S05]  /*4f90*/  @!P2 BRA `(.L_x_95) ;  /* 0x00000044002ca947 */ /* 0x014fea0003800000 */
.L_x_189:
[----:B------:R-:W2:Y:S01]  /*4fa0*/  LDC.64 R14, c[0x0][0xb10] ;  /* 0x0002c400ff0e7b82 */ /* 0x000ea20000000a00 */
[----:B------:R-:W-:Y:S01]  /*4fb0*/  @!P4 R2UR UR9, R21 ;  /* 0x000000001509c2ca */ /* 0x000fe200000e0000 */
[----:B------:R-:W-:Y:S01]  /*4fc0*/  VOTEU.ALL UP0, P4 ;  /* 0x0000000000ff7886 */ /* 0x000fe20002000000 */
[----:B------:R-:W-:Y:S01]  /*4fd0*/  @!P4 R2UR UR8, R20 ;  /* 0x000000001408c2ca */ /* 0x000fe200000e0000 */
[----:B------:R-:W-:Y:S01]  /*4fe0*/  VOTEU.ALL UP2, P4 ;  /* 0x0000000000ff7886 */ /* 0x000fe20002040000 */
[----:B------:R-:W-:Y:S03]  /*4ff0*/  UMOV UR16, 0x0 ;  /* 0x0000000000107882 */ /* 0x000fe60000000000 */
[----:B------:R-:W4:Y:S01]  /*5000*/  LDC.64 R10, c[0x0][0xb18] ;  /* 0x0002c600ff0a7b82 */ /* 0x000f220000000a00 */
[----:B------:R-:W-:Y:S01]  /*5010*/  @!UP0 UIADD3 UR26, UPT, UPT, UR42, 0x20, URZ ;  /* 0x000000202a1a8890 */ /* 0x000fe2000fffe0ff */
[----:B------:R-:W-:Y:S01]  /*5020*/  @P3 SHF.R.U32.HI R24, RZ, 0x10, R29 ;  /* 0x00000010ff183819 */ /* 0x000fe2000001161d */
[----:B------:R-:W-:Y:S01]  /*5030*/  @!UP0 UIADD3 UR24, UPT, UPT, UR7, 0x2200, URZ ;  /* 0x0000220007188890 */ /* 0x000fe2000fffe0ff */
[----:B------:R-:W-:Y:S01]  /*5040*/  VIADD R27, R27, 0x1 ;  /* 0x000000011b1b7836 */ /* 0x000fe20000000000 */
[----:B------:R-:W-:Y:S03]  /*5050*/  UMOV UR17, 0x10000000 ;  /* 0x1000000000117882 */ /* 0x000fe60000000000 */
[----:B------:R-:W5:Y:S01]  /*5060*/  @!P1 LDC R0, c[0x0][0xb20] ;  /* 0x0002c800ff009b82 */ /* 0x000f620000000800 */
[----:B------:R-:W-:Y:S01]  /*5070*/  UMOV UR27, UR43 ;  /* 0x0000002b001b7c82 */ /* 0x000fe20008000000 */
[----:B------:R-:W-:Y:S01]  /*5080*/  IMAD.U32 R20, RZ, RZ, UR9 ;  /* 0x00000009ff147e24 */ /* 0x000fe2000f8e00ff */
[----:B------:R-:W-:Y:S05]  /*5090*/  UMOV UR28, UR36 ;  /* 0x00000024001c7c82 */ /* 0x000fea0008000000 */
[----:B-1----:R-:W1:Y:S01]  /*50a0*/  @!P1 LDC R3, c[0x0][0xb0c] ;  /* 0x0002c300ff039b82 */ /* 0x002e620000000800 */
[----:B------:R-:W-:Y:S01]  /*50b0*/  IMAD.U32 R21, RZ, RZ, UR8 ;  /* 0x00000008ff157e24 */ /* 0x000fe2000f8e00ff */
[----:B------:R-:W-:Y:S01]  /*50c0*/  @!UP0 UIADD3 UR10, UPT, UPT, UR42, 0x60, URZ ;  /* 0x000000602a0a8890 */ /* 0x000fe2000fffe0ff */
[----:B------:R-:W-:Y:S01]  /*50d0*/  @!P4 R2UR UR18, R20 ;  /* 0x000000001412c2ca */ /* 0x000fe200000e0000 */
[----:B------:R-:W-:Y:S01]  /*50e0*/  @!UP0 UIADD3 UR8, UPT, UPT, UR7, 0x2a00, URZ ;  /* 0x00002a0007088890 */ /* 0x000fe2000fffe0ff */
[----:B------:R-:W-:Y:S01]  /*50f0*/  @!P4 IMAD.MOV.U32 R20, RZ, RZ, 0x1000 ;  /* 0x00001000ff14c424 */ /* 0x000fe200078e00ff */
[----:B------:R-:W-:Y:S01]  /*5100*/  @!P4 R2UR UR19, R21 ;  /* 0x000000001513c2ca */ /* 0x000fe200000e0000 */
[----:B------:R-:W-:Y:S01]  /*5110*/  VOTEU.ALL UP0, P4 ;  /* 0x0000000000ff7886 */ /* 0x000fe20002000000 */
[----:B------:R-:W-:Y:S01]  /*5120*/  UMOV UR9, UR25 ;  /* 0x0000001900097c82 */ /* 0x000fe20008000000 */
[----:B------:R-:W-:Y:S01]  /*5130*/  UMOV UR11, UR43 ;  /* 0x0000002b000b7c82 */ /* 0x000fe20008000000 */
[----:B------:R-:W-:Y:S01]  /*5140*/  UMOV UR12, UR36 ;  /* 0x00000024000c7c82 */ /* 0x000fe20008000000 */
[----:B------:R-:W-:Y:S08]  /*5150*/  UPRMT UR14, UR37, 0x654, UR25 ;  /* 0x00000654250e7896 */ /* 0x000ff00008000019 */
[----:B------:R1:W-:Y:S02]  /*5160*/  @!UP2 UTMALDG.3D [UR24], [UR18], desc[UR16] ;  /* 0x000010181200a5b4 */ /* 0x0003e40008011000 */
[----:B-1----:R-:W-:Y:S01]  /*5170*/  @!P1 ISETP.NE.AND P2, PT, R3, 0x1, PT ;  /* 0x000000010300980c */ /* 0x002fe20003f45270 */
[C---:B--2---:R-:W-:Y:S01]  /*5180*/  @!P1 IMAD.HI.U32 R14, R13.reuse, R14, RZ ;  /* 0x0000000e0d0e9227 */ /* 0x044fe200078e00ff */
[----:B----4-:R-:W-:Y:S01]  /*5190*/  @!P1 ISETP.NE.AND P0, PT, R10, 0x1, PT ;  /* 0x000000010a00980c */ /* 0x010fe20003f05270 */
[----:B------:R1:W-:Y:S01]  /*51a0*/  @!UP0 UTMALDG.3D [UR8], [UR18], desc[UR16] ;  /* 0x00001008120085b4 */ /* 0x0003e20008011000 */
[----:B------:R1:W-:Y:S01]  /*51b0*/  @!P4 SYNCS.ARRIVE.TRANS64.RED.A0TR RZ, [UR7+0x60], R20 ;  /* 0x00006014ffffc9a7 */ /* 0x0003e20008300407 */
[C---:B------:R-:W-:Y:S01]  /*51c0*/  @!P1 IMAD.HI.U32 R11, R8.reuse, R11, RZ ;  /* 0x0000000b080b9227 */ /* 0x040fe200078e00ff */
[----:B------:R-:W-:Y:S04]  /*51d0*/  @!P1 SHF.R.U32.HI R14, RZ, R15, R14 ;  /* 0x0000000fff0e9219 */ /* 0x000fe8000001160e */
[----:B-----5:R-:W-:Y:S02]  /*51e0*/  @!P1 SHF.R.U32.HI R9, RZ, R0, R11 ;  /* 0x00000000ff099219 */ /* 0x020fe4000001160b */
[----:B------:R-:W-:Y:S02]  /*51f0*/  @!P1 SEL R14, R13, R14, !P2 ;  /* 0x0000000e0d0e9207 */ /* 0x000fe40005000000 */
[----:B------:R-:W-:Y:S05]  /*5200*/  @!P1 SEL R9, R8, R9, !P0 ;  /* 0x0000000908099207 */ /* 0x000fea0004000000 */
[----:B------:R-:W-:Y:S01]  /*5210*/  @!P1 IMAD.IADD R0, R9, 0x1, -R14 ;  /* 0x0000000109009824 */ /* 0x000fe200078e0a0e */
[----:B------:R-:W-:Y:S01]  /*5220*/  SYNCS.ARRIVE.TRANS64.RED.A1T0 RZ, [UR14], RZ ;  /* 0x000000ffffff79a7 */ /* 0x000fe2000810040e */
[----:B------:R-:W-:Y:S02]  /*5230*/  @!P1 IMAD.IADD R9, R14, 0x1, -R9 ;  /* 0x000000010e099824 */ /* 0x000fe400078e0a09 */
[----:B------:R-:W-:Y:S02]  /*5240*/  @!P1 IMAD R13, R0, R3, R13 ;  /* 0x00000003000d9224 */ /* 0x000fe400078e020d */
[----:B------:R-:W-:Y:S01]  /*5250*/  @!P1 IMAD R8, R9, R10, R8 ;  /* 0x0000000a09089224 */ /* 0x000fe200078e0208 */
[----:B------:R-:W2:Y:S02]  /*5260*/  SYNCS.PHASECHK.TRANS64.TRYWAIT P5, [UR7+0x88], R12 ;  /* 0x0000880cff0075a7 */ /* 0x000ea400080a1107 */
[----:B-12---:R-:W-:Y:S05]  /*5270*/  @!P5 BRA `(.L_x_96) ;  /* 0x00000040008cd947 */ /* 0x006fea0003800000 */
.L_x_191:
[----:B-1----:R-:W-:Y:S01]  /*5280*/  @!P4 IADD3 R3, P0, PT, R36, 0x580, RZ ;  /* 0x000005802403c810 */ /* 0x002fe20007f1e0ff */
[----:B------:R-:W-:Y:S01]  /*5290*/  VOTEU.ALL UP0, P4 ;  /* 0x0000000000ff7886 */ /* 0x000fe20002000000 */
[----:B------:R-:W-:Y:S01]  /*52a0*/  VOTEU.ALL UP2, P4 ;  /* 0x0000000000ff7886 */ /* 0x000fe20002040000 */
[----:B------:R-:W-:Y:S01]  /*52b0*/  UMOV UR14, 0x0 ;  /* 0x00000000000e7882 */ /* 0x000fe20000000000 */
[----:B------:R-:W-:Y:S01]  /*52c0*/  @!P4 R2UR UR9, R3 ;  /* 0x000000000309c2ca */ /* 0x000fe200000e0000 */
[----:B------:R-:W-:Y:S01]  /*52d0*/  @!P4 IMAD.X R0, RZ, RZ, R37, P0 ;  /* 0x000000ffff00c224 */ /* 0x000fe200000e0625 */
[----:B------:R-:W-:Y:S01]  /*52e0*/  @!UP0 UIADD3 UR17, UPT, UPT, UR7, 0x68, URZ ;  /* 0x0000006807118890 */ /* 0x000fe2000fffe0ff */
[----:B------:R-:W-:Y:S01]  /*52f0*/  ISETP.NE.AND P0, PT, R27, 0x2, PT ;  /* 0x000000021b00780c */ /* 0x000fe20003f05270 */
[----:B------:R-:W-:Y:S01]  /*5300*/  @!UP0 UIADD3 UR18, UPT, UPT, UR42, 0x30, URZ ;  /* 0x000000302a128890 */ /* 0x000fe2000fffe0ff */
[----:B------:R-:W-:Y:S01]  /*5310*/  LOP3.LUT R32, R32, 0x1, RZ, 0x3c, !PT ;  /* 0x0000000120207812 */ /* 0x000fe200078e3cff */
[----:B------:R-:W-:Y:S01]  /*5320*/  @!UP0 UIADD3 UR16, UPT, UPT, UR7, 0x3200, URZ ;  /* 0x0000320007108890 */ /* 0x000fe2000fffe0ff */
[----:B------:R-:W-:Y:S01]  /*5330*/  @!P4 R2UR UR8, R0 ;  /* 0x000000000008c2ca */ /* 0x000fe200000e0000 */
[----:B------:R-:W-:Y:S01]  /*5340*/  UMOV UR15, 0x10000000 ;  /* 0x10000000000f7882 */ /* 0x000fe20000000000 */
[----:B------:R-:W-:Y:S01]  /*5350*/  UMOV UR19, UR43 ;  /* 0x0000002b00137c82 */ /* 0x000fe20008000000 */
[----:B------:R-:W-:Y:S01]  /*5360*/  UMOV UR20, UR36 ;  /* 0x0000002400147c82 */ /* 0x000fe20008000000 */
[----:B------:R-:W-:Y:S01]  /*5370*/  @!UP0 UIADD3 UR10, UPT, UPT, UR42, 0x70, URZ ;  /* 0x000000702a0a8890 */ /* 0x000fe2000fffe0ff */
[----:B------:R-:W-:Y:S01]  /*5380*/  SEL R0, RZ, 0x1, P0 ;  /* 0x00000001ff007807 */ /* 0x000fe20000000000 */
[----:B------:R-:W-:Y:S01]  /*5390*/  IMAD.U32 R10, RZ, RZ, UR9 ;  /* 0x00000009ff0a7e24 */ /* 0x000fe2000f8e00ff */
[----:B------:R-:W-:Y:S01]  /*53a0*/  UMOV UR11, UR43 ;  /* 0x0000002b000b7c82 */ /* 0x000fe20008000000 */
[----:B------:R-:W-:Y:S01]  /*53b0*/  UMOV UR12, UR36 ;  /* 0x00000024000c7c82 */ /* 0x000fe20008000000 */
[----:B------:R-:W-:Y:S01]  /*53c0*/  UMOV UR9, UR17 ;  /* 0x0000001100097c82 */ /* 0x000fe20008000000 */
[----:B------:R-:W-:Y:S01]  /*53d0*/  @P3 R2UR UR36, R24 ;  /* 0x00000000182432ca */ /* 0x000fe200000e0000 */
[----:B------:R-:W-:Y:S01]  /*53e0*/  IMAD.IADD R20, R8, 0x1, R58 ;  /* 0x0000000108147824 */ /* 0x000fe200078e023a */
[----:B------:R-:W-:Y:S01]  /*53f0*/  @!P4 R2UR UR22, R10 ;  /* 0x000000000a16c2ca */ /* 0x000fe200000e0000 */
[----:B------:R-:W-:Y:S01]  /*5400*/  IMAD.U32 R11, RZ, RZ, UR8 ;  /* 0x00000008ff0b7e24 */ /* 0x000fe2000f8e00ff */
[----:B------:R-:W-:Y:S01]  /*5410*/  @!UP0 UIADD3 UR8, UPT, UPT, UR7, 0x3a00, URZ ;  /* 0x00003a0007088890 */ /* 0x000fe2000fffe0ff */
[----:B------:R-:W-:Y:S01]  /*5420*/  LOP3.LUT R25, R25, R0, RZ, 0x3c, !PT ;  /* 0x0000000019197212 */ /* 0x000fe200078e3cff */
[----:B------:R-:W-:Y:S01]  /*5430*/  VOTEU.ALL UP0, P4 ;  /* 0x0000000000ff7886 */ /* 0x000fe20002000000 */
[----:B------:R-:W-:Y:S01]  /*5440*/  IMAD.IADD R21, R13, 0x1, R60 ;  /* 0x000000010d157824 */ /* 0x000fe200078e023c */
[----:B------:R-:W-:Y:S02]  /*5450*/  @!P4 R2UR UR23, R11 ;  /* 0x000000000b17c2ca */ /* 0x000fe400000e0000 */
[----:B------:R-:W-:Y:S11]  /*5460*/  SEL R27, R27, RZ, P0 ;  /* 0x000000ff1b1b7207 */ /* 0x000ff60000000000 */
[----:B------:R2:W-:Y:S01]  /*5470*/  @!UP2 UTMALDG.3D [UR16], [UR22], desc[UR14] ;  /* 0x00000e101600a5b4 */ /* 0x0005e20008011000 */
[----:B------:R2:W-:Y:S01]  /*5480*/  @!UP0 UTMALDG.3D [UR8], [UR22], desc[UR14] ;  /* 0x00000e08160085b4 */ /* 0x0005e20008011000 */
[----:B------:R2:W-:Y:S01]  /*5490*/  @!P4 SYNCS.ARRIVE.TRANS64.RED.A0TR RZ, [UR7+0x68], R23 ;  /* 0x00006817ffffc9a7 */ /* 0x0005e20008300407 */
[----:B------:R-:W-:Y:S01]  /*54a0*/  UPLOP3.LUT UP0, UPT, UPT, UPT, UPT, 0x80, 0x8 ;  /* 0x000000000008789c */ /* 0x000fe20003f0f070 */
[----:B------:R-:W-:Y:S01]  /*54b0*/  SYNCS.ARRIVE.TRANS64.RED.A1T0 RZ, [UR13], RZ ;  /* 0x000000ffffff79a7 */ /* 0x000fe2000810040d */
[----:B------:R-:W-:Y:S09]  /*54c0*/  @P3 BRA `(.L_x_97) ;  /* 0xfffffff000303947 */ /* 0x000ff2000383ffff */
[----:B------:R-:W-:-:S04]  /*54d0*/  SHF.L.U32 R3, R32, 0x1f, RZ ;  /* 0x0000001f20037819 */ /* 0x000fc800000006ff */
[----:B------:R-:W1:Y:S02]  /*54e0*/  SYNCS.PHASECHK.TRANS64.TRYWAIT P0, [UR7+0x70], R3 ;  /* 0x00007003ff0075a7 */ /* 0x000e640008001107 */
[----:B-1----:R-:W-:Y:S05]  /*54f0*/  @!P0 BRA `(.L_x_98) ;  /* 0x0000004000048947 */ /* 0x002fea0003800000 */
.L_x_193:
[----:B------:R-:W4:Y:S02]  /*5500*/  SYNCS.PHASECHK.TRANS64.TRYWAIT P0, [UR7+0x78], R3 ;  /* 0x00007803ff0075a7 */ /* 0x000f240008001107 */
[----:B----4-:R-:W-:Y:S05]  /*5510*/  @!P0 BRA `(.L_x_99) ;  /* 0x0000004000148947 */ /* 0x010fea0003800000 */
.L_x_195:
[----:B------:R-:W4:Y:S02]  /*5520*/  SYNCS.PHASECHK.TRANS64.TRYWAIT P0, [UR7+0x80], R3 ;  /* 0x00008003ff0075a7 */ /* 0x000f240008001107 */
[----:B----4-:R-:W-:Y:S05]  /*5530*/  @!P0 BRA `(.L_x_100) ;  /* 0x0000004000248947 */ /* 0x010fea0003800000 */
.L_x_197:
[----:B-1----:R-:W-:-:S07]  /*5540*/  MOV R0, UR7 ;  /* 0x0000000700007c02 */ /* 0x002fce0008000f00 */
.L_x_101:
[----:B-1----:R-:W-:-:S04]  /*5550*/  SHF.L.U32 R3, R32, 0x1f, RZ ;  /* 0x0000001f20037819 */ /* 0x002fc800000006ff */
[----:B------:R1:W4:Y:S03]  /*5560*/  SYNCS.PHASECHK.TRANS64.TRYWAIT P0, [R0+URZ+0x88], R3 ;  /* 0x00008803000075a7 */ /* 0x00032600080011ff */
[----:B----4-:R-:W-:Y:S05]  /*5570*/  @!P0 NANOSLEEP.SYNCS 0x989680 ;  /* 0x009896800000895d */ /* 0x010fea0003900000 */
[----:B------:R-:W4:Y:S02]  /*5580*/  @!P0 SYNCS.PHASECHK.TRANS64 P0, [R0+URZ+0x88], R3 ;  /* 0x00008803000085a7 */ /* 0x000f2400080010ff */
[----:B--2-4-:R-:W-:Y:S05]  /*5590*/  @P0 EXIT ;  /* 0x000000000000094d */ /* 0x014fea0003800000 */
[----:B------:R-:W-:Y:S05]  /*55a0*/  BRA `(.L_x_101) ;  /* 0xfffffffc00e87947 */ /* 0x000fea000383ffff */
.L_x_86:
[----:B------:R-:W-:-:S06]  /*55b0*/  UISETP.GE.AND UP0, UPT, UR10, 0x4, UPT ;  /* 0x000000040a00788c */ /* 0x000fcc000bf06270 */
[----:B------:R-:W-:-:S13]  /*55c0*/  PLOP3.LUT P0, PT, PT, PT, UP0, 0x80, 0x8 ;  /* 0x000000000008781c */ /* 0x000fda0003f0f008 */
[----:B------:R-:W-:Y:S05]  /*55d0*/  @!P0 EXIT ;  /* 0x000000000000894d */ /* 0x000fea0003800000 */
[----:B------:R-:W-:Y:S01]  /*55e0*/  BAR.SYNC.DEFER_BLOCKING 0x6, 0xa0 ;  /* 0x0182800000007b1d */ /* 0x000fe20000010000 */
[----:B------:R-:W-:Y:S02]  /*55f0*/  IMAD.SHL.U32 R4, R66, 0x200000, RZ ;  /* 0x0020000042047824 */ /* 0x000fe400078e00ff */
[----:B------:R-:W-:Y:S02]  /*5600*/  HFMA2 R71, -RZ, RZ, 0, 5.9604644775390625e-08 ;  /* 0x00000001ff477431 */ /* 0x000fe400000001ff */
[C---:B------:R-:W-:Y:S01]  /*5610*/  IMAD.SHL.U32 R65, R72.reuse, 0x10, RZ ;  /* 0x0000001048417824 */ /* 0x040fe200078e00ff */
[----:B------:R-:W-:Y:S01]  /*5620*/  MOV R69, RZ ;  /* 0x000000ff00457202 */ /* 0x000fe20000000f00 */
[----:B------:R-:W-:Y:S01]  /*5630*/  IMAD.U32 R33, R72, 0x10000, RZ ;  /* 0x0001000048217824 */ /* 0x000fe200078e00ff */
[----:B------:R-:W-:Y:S01]  /*5640*/  UMOV UR48, 0x400 ;  /* 0x0000040000307882 */ /* 0x000fe20000000000 */
[----:B------:R-:W1:Y:S01]  /*5650*/  LDC R63, c[0x0][0x370] ;  /* 0x0000dc00ff3f7b82 */ /* 0x000e620000000800 */
[----:B------:R-:W-:Y:S01]  /*5660*/  ULEA UR48, UR37, UR48, 0x18 ;  /* 0x0000003025307291 */ /* 0x000fe2000f8ec0ff */
[----:B------:R-:W-:Y:S01]  /*5670*/  LOP3.LUT R4, R4, 0x200000, RZ, 0xc0, !PT ;  /* 0x0020000004047812 */ /* 0x000fe200078ec0ff */
[----:B------:R-:W-:Y:S01]  /*5680*/  IMAD.SHL.U32 R64, R72, 0x2, RZ ;  /* 0x0000000248407824 */ /* 0x000fe200078e00ff */
[C---:B------:R-:W-:Y:S01]  /*5690*/  LOP3.LUT R5, R65.reuse, 0x40, RZ, 0xc0, !PT ;  /* 0x0000004041057812 */ /* 0x040fe200078ec0ff */
[----:B------:R-:W-:Y:S01]  /*56a0*/  IMAD.SHL.U32 R3, R66, 0x200, RZ ;  /* 0x0000020042037824 */ /* 0x000fe200078e00ff */
[----:B------:R-:W-:Y:S01]  /*56b0*/  LOP3.LUT R2, R65, 0x5b0, RZ, 0xc0, !PT ;  /* 0x000005b041027812 */ /* 0x000fe200078ec0ff */
[----:B------:R-:W-:Y:S01]  /*56c0*/  UIADD3 UR4, UPT, UPT, UR48, 0x200, URZ ;  /* 0x0000020030047890 */ /* 0x000fe2000fffe0ff */
[----:B------:R-:W2:Y:S01]  /*56d0*/  LDC R28, c[0x0][0xb0c] ;  /* 0x0002c300ff1c7b82 */ /* 0x000ea20000000800 */
[----:B------:R-:W-:Y:S01]  /*56e0*/  LOP3.LUT R33, R4, 0x400000, R33, 0xf8, !PT ;  /* 0x0040000004217812 */ /* 0x000fe200078ef821 */
[----:B------:R-:W-:Y:S01]  /*56f0*/  IMAD.MOV.U32 R30, RZ, RZ, RZ ;  /* 0x000000ffff1e7224 */ /* 0x000fe200078e00ff */
[----:B------:R-:W-:Y:S01]  /*5700*/  LOP3.LUT R64, R5, 0x8, R64, 0xf8, !PT ;  /* 0x0000000805407812 */ /* 0x000fe200078ef840 */
[----:B------:R-:W-:Y:S01]  /*5710*/  IMAD.MOV.U32 R70, RZ, RZ, RZ ;  /* 0x000000ffff467224 */ /* 0x000fe200078e00ff */
[----:B------:R-:W-:Y:S01]  /*5720*/  LOP3.LUT R3, R2, 0x200, R3, 0xf8, !PT ;  /* 0x0000020002037812 */ /* 0x000fe200078ef803 */
[----:B------:R-:W-:Y:S01]  /*5730*/  IMAD.MOV.U32 R76, RZ, RZ, RZ ;  /* 0x000000ffff4c7224 */ /* 0x000fe200078e00ff */
[----:B------:R-:W-:Y:S01]  /*5740*/  LOP3.LUT P0, RZ, R65, 0x40, RZ, 0xc0, !PT ;  /* 0x0000004041ff7812 */ /* 0x000fe2000780c0ff */
[----:B------:R-:W3:Y:S01]  /*5750*/  LDC R61, c[0x0][0xb20] ;  /* 0x0002c800ff3d7b82 */ /* 0x000ee20000000800 */
[----:B------:R-:W4:Y:S01]  /*5760*/  LDS R0, [UR48+0x150] ;  /* 0x00015030ff007984 */ /* 0x000f220008000800 */
[----:B------:R-:W-:Y:S01]  /*5770*/  LOP3.LUT R64, R3, R64, RZ, 0xfc, !PT ;  /* 0x0000004003407212 */ /* 0x000fe200078efcff */
[----:B------:R-:W-:Y:S01]  /*5780*/  IMAD.U32 R67, RZ, RZ, UR4 ;  /* 0x00000004ff437e24 */ /* 0x000fe2000f8e00ff */
[----:B------:R-:W-:Y:S01]  /*5790*/  LOP3.LUT R72, R72, 0x60, RZ, 0xc0, !PT ;  /* 0x0000006048487812 */ /* 0x000fe200078ec0ff */
[----:B------:R-:W1:Y:S03]  /*57a0*/  LDCU.64 UR52, c[0x0][0x348] ;  /* 0x00006900ff3477ac */ /* 0x000e660008000a00 */
[----:B------:R-:W1:Y:S01]  /*57b0*/  LDC R27, c[0x0][0xb30] ;  /* 0x0002cc00ff1b7b82 */ /* 0x000e620000000800 */
[----:B------:R-:W1:Y:S01]  /*57c0*/  LDCU.64 UR38, c[0x0][0x888] ;  /* 0x00011100ff2677ac */ /* 0x000e620008000a00 */
[----:B------:R-:W1:Y:S06]  /*57d0*/  LDCU.64 UR44, c[0x0][0x890] ;  /* 0x00011200ff2c77ac */ /* 0x000e6c0008000a00 */
[----:B------:R-:W1:Y:S01]  /*57e0*/  LDC.64 R56, c[0x0][0xb10] ;  /* 0x0002c400ff387b82 */ /* 0x000e620000000a00 */
[----:B------:R-:W-:Y:S01]  /*57f0*/  UMOV UR49, URZ ;  /* 0x000000ff00317c82 */ /* 0x000fe20008000000 */
[----:B------:R-:W-:-:S06]  /*5800*/  UMOV UR51, URZ ;  /* 0x000000ff00337c82 */ /* 0x000fcc0008000000 */
[----:B------:R-:W1:Y:S08]  /*5810*/  LDC.64 R24, c[0x0][0xb18] ;  /* 0x0002c600ff187b82 */ /* 0x000e700000000a00 */
[----:B------:R-:W1:Y:S08]  /*5820*/  LDC.64 R22, c[0x0][0xb28] ;  /* 0x0002ca00ff167b82 */ /* 0x000e700000000a00 */
[----:B------:R-:W1:Y:S01]  /*5830*/  LDC.64 R54, c[0x0][0x8b0] ;  /* 0x00022c00ff367b82 */ /* 0x000e620000000a00 */
[----:B----4-:R-:W-:Y:S01]  /*5840*/  IMAD.IADD R33, R0, 0x1, R33 ;  /* 0x0000000100217824 */ /* 0x010fe200078e0221 */
[----:B------:R-:W-:-:S06]  /*5850*/  P2R R0, PR, RZ, 0x1 ;  /* 0x00000001ff007803 */ /* 0x000fcc0000000000 */
[----:B------:R-:W4:Y:S08]  /*5860*/  LDC.64 R52, c[0x0][0x8a8] ;  /* 0x00022a00ff347b82 */ /* 0x000f300000000a00 */
[----:B--23--:R-:W1:Y:S02]  /*5870*/  LDC R62, c[0x0][0x374] ;  /* 0x0000dd00ff3e7b82 */ /* 0x00ce640000000800 */
.L_x_145:
[C---:B------:R-:W-:Y:S02]  /*5880*/  LEA R0, R76.reuse, UR48, 0x3 ;  /* 0x000000304c007c11 */ /* 0x040fe4000f8e18ff */
[----:B------:R-:W-:Y:S02]  /*5890*/  SHF.L.U32 R3, R69, 0x1f, RZ ;  /* 0x0000001f45037819 */ /* 0x000fe400000006ff */
[----:B------:R-:W-:Y:S02]  /*58a0*/  LEA R16, R76, UR48, 0x4 ;  /* 0x000000304c107c11 */ /* 0x000fe4000f8e20ff */
[----:B--2---:R-:W2:Y:S02]  /*58b0*/  SYNCS.PHASECHK.TRANS64.TRYWAIT P0, [R0+URZ+0xa0], R3 ;  /* 0x0000a003000075a7 */ /* 0x004ea400080011ff */
[----:B--2---:R-:W-:Y:S05]  /*58c0*/  @!P0 BRA `(.L_x_102) ;  /* 0x0000003c00588947 */ /* 0x004fea0003800000 */
.L_x_198:
[----:B------:R-:W3:Y:S01]  /*58d0*/  LDC.64 R12, c[0x0][0xb10] ;  /* 0x0002c400ff0c7b82 */ /* 0x000ee20000000a00 */
[----:B------:R-:W4:Y:S01]  /*58e0*/  LDS.128 R16, [R16+0x130] ;  /* 0x0001300010107984 */ /* 0x000f220000000c00 */
[----:B-1----:R-:W-:Y:S01]  /*58f0*/  ISETP.NE.AND P1, PT, R27, 0x1, PT ;  /* 0x000000011b00780c */ /* 0x002fe20003f25270 */
[----:B--2---:R-:W-:Y:S01]  /*5900*/  VIADD R0, R0, 0xb0 ;  /* 0x000000b000007836 */ /* 0x004fe20000000000 */
[----:B------:R-:W-:Y:S04]  /*5910*/  ISETP.GE.AND P0, PT, R26, 0x1, PT ;  /* 0x000000011a00780c */ /* 0x000fe80003f06270 */
[----:B------:R-:W1:Y:S01]  /*5920*/  LDC.64 R10, c[0x0][0xb18] ;  /* 0x0002c600ff0a7b82 */ /* 0x000e620000000a00 */
[----:B------:R-:W-:Y:S01]  /*5930*/  PRMT R0, RZ, 0x654, R0 ;  /* 0x00000654ff007816 */ /* 0x000fe20000000000 */
[----:B------:R-:W-:Y:S01]  /*5940*/  @!PT LDS RZ, [RZ] ;  /* 0x00000000fffff984 */ /* 0x000fe20000000800 */
[----:B------:R-:W-:Y:S01]  /*5950*/  @!PT LDS RZ, [RZ] ;  /* 0x00000000fffff984 */ /* 0x000fe20000000800 */
[----:B------:R-:W-:Y:S01]  /*5960*/  @!PT LDS RZ, [RZ] ;  /* 0x00000000fffff984 */ /* 0x000fe20000000800 */
[----:B------:R-:W-:Y:S01]  /*5970*/  @!PT LDS RZ, [RZ] ;  /* 0x00000000fffff984 */ /* 0x000fe20000000800 */
[----:B------:R2:W-:Y:S06]  /*5980*/  MEMBAR.ALL.CTA ;  /* 0x0000000000007992 */ /* 0x0005ec0000008000 */
[----:B--2---:R-:W2:Y:S01]  /*5990*/  FENCE.VIEW.ASYNC.S ;  /* 0x00000000000073c6 */ /* 0x004ea20000000000 */
[----:B------:R-:W1:Y:S08]  /*59a0*/  @!P1 LDC R14, c[0x0][0xb20] ;  /* 0x0002c800ff0e9b82 */ /* 0x000e700000000800 */
[----:B------:R-:W1:Y:S01]  /*59b0*/  @!P1 LDC R9, c[0x0][0xb0c] ;  /* 0x0002c300ff099b82 */ /* 0x000e620000000800 */
[----:B--2---:R2:W-:Y:S01]  /*59c0*/  SYNCS.ARRIVE.TRANS64.RED.A1T0 RZ, [R0+URZ], RZ ;  /* 0x000000ff00ff79a7 */ /* 0x0045e200081004ff */
[----:B----4-:R-:W-:Y:S04]  /*59d0*/  LOP3.LUT P4, RZ, R18, 0x1, RZ, 0xc0, !PT ;  /* 0x0000000112ff7812 */ /* 0x010fe8000788c0ff */
[----:B------:R-:W-:Y:S09]  /*59e0*/  P2R R73, PR, RZ, 0x10 ;  /* 0x00000010ff497803 */ /* 0x000ff20000000000 */
[----:B------:R-:W-:Y:S02]  /*59f0*/  @P4 MOV R31, R16 ;  /* 0x00000010001f4202 */ /* 0x000fe40000000f00 */
[----:B------:R-:W-:Y:S01]  /*5a00*/  @P4 LOP3.LUT R29, R17, 0xffff, RZ, 0xc0, !PT ;  /* 0x0000ffff111d4812 */ /* 0x000fe200078ec0ff */
[----:B--23--:R-:W-:Y:S06]  /*5a10*/  @!P0 BRA `(.L_x_103) ;  /* 0x0000000000a48947 */ /* 0x00cfec0003800000 */
[----:B------:R-:W-:Y:S01]  /*5a20*/  IMAD.HI.U32 R36, R62, R25, RZ ;  /* 0x000000193e247227 */ /* 0x000fe200078e00ff */
[----:B------:R-:W-:Y:S02]  /*5a30*/  ISETP.NE.AND P0, PT, R24, 0x1, PT ;  /* 0x000000011800780c */ /* 0x000fe40003f05270 */
[----:B------:R-:W-:Y:S01]  /*5a40*/  ISETP.NE.AND P2, PT, R26, 0x1, PT ;  /* 0x000000011a00780c */ /* 0x000fe20003f45270 */
[-C--:B------:R-:W-:Y:S01]  /*5a50*/  IMAD.HI.U32 R34, R63, R56.reuse, RZ ;  /* 0x000000383f227227 */ /* 0x080fe200078e00ff */
[----:B------:R-:W-:Y:S02]  /*5a60*/  SHF.R.U32.HI R37, RZ, R61, R36 ;  /* 0x0000003dff257219 */ /* 0x000fe40000011624 */
[----:B------:R-:W-:Y:S01]  /*5a70*/  ISETP.NE.AND P3, PT, R28, 0x1, PT ;  /* 0x000000011c00780c */ /* 0x000fe20003f65270 */
[----:B------:R-:W-:Y:S01]  /*5a80*/  IMAD.HI.U32 R40, R29, R25, RZ ;  /* 0x000000191d287227 */ /* 0x000fe200078e00ff */
[----:B------:R-:W-:Y:S02]  /*5a90*/  SHF.R.U32.HI R34, RZ, R57, R34 ;  /* 0x00000039ff227219 */ /* 0x000fe40000011622 */
[----:B------:R-:W-:Y:S01]  /*5aa0*/  SEL R3, R62, R37, !P0 ;  /* 0x000000253e037207 */ /* 0x000fe20004000000 */
[----:B------:R-:W-:Y:S01]  /*5ab0*/  IMAD.HI.U32 R38, R31, R56, RZ ;  /* 0x000000381f267227 */ /* 0x000fe200078e00ff */
[----:B------:R-:W-:Y:S03]  /*5ac0*/  SEL R7, R63, R34, !P3 ;  /* 0x000000223f077207 */ /* 0x000fe60005800000 */
[-C--:B------:R-:W-:Y:S01]  /*5ad0*/  IMAD.HI.U32 R34, R3, R22.reuse, RZ ;  /* 0x0000001603227227 */ /* 0x080fe200078e00ff */
[----:B------:R-:W-:Y:S03]  /*5ae0*/  SHF.R.U32.HI R38, RZ, R57, R38 ;  /* 0x00000039ff267219 */ /* 0x000fe60000011626 */
[----:B------:R-:W-:Y:S01]  /*5af0*/  IMAD.HI.U32 R36, R7, R22, RZ ;  /* 0x0000001607247227 */ /* 0x000fe200078e00ff */
[----:B------:R-:W-:Y:S02]  /*5b00*/  @P2 SHF.R.U32.HI R3, RZ, R23, R34 ;  /* 0x00000017ff032219 */ /* 0x000fe40000011622 */
[----:B------:R-:W-:Y:S02]  /*5b10*/  SHF.R.U32.HI R34, RZ, R61, R40 ;  /* 0x0000003dff227219 */ /* 0x000fe40000011628 */
[----:B------:R-:W-:Y:S01]  /*5b20*/  @P2 SHF.R.U32.HI R7, RZ, R23, R36 ;  /* 0x00000017ff072219 */ /* 0x000fe20000011624 */
[C---:B------:R-:W-:Y:S01]  /*5b30*/  IMAD R2, R26.reuse, R3, RZ ;  /* 0x000000031a027224 */ /* 0x040fe200078e02ff */
[----:B------:R-:W-:Y:S02]  /*5b40*/  SEL R5, R29, R34, !P0 ;  /* 0x000000221d057207 */ /* 0x000fe40004000000 */
[----:B------:R-:W-:Y:S01]  /*5b50*/  SEL R3, R31, R38, !P3 ;  /* 0x000000261f037207 */ /* 0x000fe20005800000 */
[----:B------:R-:W-:Y:S01]  /*5b60*/  IMAD R4, R26, R7, RZ ;  /* 0x000000071a047224 */ /* 0x000fe200078e02ff */
[C---:B------:R-:W-:Y:S01]  /*5b70*/  ISETP.GE.AND P0, PT, R5.reuse, R2, PT ;  /* 0x000000020500720c */ /* 0x040fe20003f06270 */
[----:B------:R-:W-:Y:S03]  /*5b80*/  IMAD.HI.U32 R6, R5, R22, RZ ;  /* 0x0000001605067227 */ /* 0x000fe600078e00ff */
[----:B------:R-:W-:Y:S01]  /*5b90*/  ISETP.GE.OR P0, PT, R3, R4, P0 ;  /* 0x000000040300720c */ /* 0x000fe20000706670 */
[----:B------:R-:W-:Y:S01]  /*5ba0*/  IMAD.MOV R4, RZ, RZ, -R3 ;  /* 0x000000ffff047224 */ /* 0x000fe200078e0a03 */
[-C--:B------:R-:W-:Y:S03]  /*5bb0*/  SHF.R.U32.HI R6, RZ, R23.reuse, R6 ;  /* 0x00000017ff067219 */ /* 0x080fe60000011606 */
[----:B------:R-:W-:Y:S01]  /*5bc0*/  IMAD R31, R28, R4, R31 ;  /* 0x000000041c1f7224 */ /* 0x000fe200078e021f */
[----:B------:R-:W-:Y:S05]  /*5bd0*/  SEL R15, R5, R6, !P2 ;  /* 0x00000006050f7207 */ /* 0x000fea0005000000 */
[----:B------:R-:W-:Y:S02]  /*5be0*/  IMAD.MOV R6, RZ, RZ, -R15 ;  /* 0x000000ffff067224 */ /* 0x000fe400078e0a0f */
[C---:B------:R-:W-:Y:S04]  /*5bf0*/  @!P0 IMAD.HI.U32 R2, R3.reuse, R22, RZ ;  /* 0x0000001603028227 */ /* 0x040fe800078e00ff */
[----:B------:R-:W-:Y:S01]  /*5c00*/  IMAD R6, R26, R6, R5 ;  /* 0x000000061a067224 */ /* 0x000fe200078e0205 */
[----:B------:R-:W-:Y:S04]  /*5c10*/  @!P0 SHF.R.U32.HI R2, RZ, R23, R2 ;  /* 0x00000017ff028219 */ /* 0x000fe80000011602 */
[----:B------:R-:W-:Y:S02]  /*5c20*/  @!P0 SEL R0, R3, R2, !P2 ;  /* 0x0000000203008207 */ /* 0x000fe40005000000 */
[----:B------:R-:W-:Y:S02]  /*5c30*/  IADD3 R2, PT, PT, -R5, RZ, RZ ;  /* 0x000000ff05027210 */ /* 0x000fe40007ffe1ff */
[----:B------:R-:W-:Y:S01]  /*5c40*/  @!P0 IADD3 R8, PT, PT, R15, -R0, RZ ;  /* 0x800000000f088210 */ /* 0x000fe20007ffe0ff */
[----:B------:R-:W-:Y:S02]  /*5c50*/  @!P0 IMAD R0, R7, R6, R0 ;  /* 0x0000000607008224 */ /* 0x000fe400078e0200 */
[----:B------:R-:W-:Y:S02]  /*5c60*/  IMAD R29, R24, R2, R29 ;  /* 0x00000002181d7224 */ /* 0x000fe400078e021d */
[----:B------:R-:W-:Y:S02]  /*5c70*/  @!P0 IMAD R5, R8, R26, R3 ;  /* 0x0000001a08058224 */ /* 0x000fe400078e0203 */
[----:B------:R-:W-:Y:S04]  /*5c80*/  @!P0 IMAD.MOV.U32 R3, RZ, RZ, R0 ;  /* 0x000000ffff038224 */ /* 0x000fe800078e0000 */
[----:B------:R-:W-:Y:S02]  /*5c90*/  IMAD R31, R3, R28, R31 ;  /* 0x0000001c031f7224 */ /* 0x000fe400078e021f */
[----:B------:R-:W-:Y:S07]  /*5ca0*/  IMAD R29, R5, R24, R29 ;  /* 0x00000018051d7224 */ /* 0x000fee00078e021d */
.L_x_103:
[----:B-1----:R-:W-:Y:S01]  /*5cb0*/  @!P1 ISETP.NE.AND P0, PT, R10, 0x1, PT ;  /* 0x000000010a00980c */ /* 0x002fe20003f05270 */
[----:B------:R-:W-:Y:S01]  /*5cc0*/  @!P1 IMAD.HI.U32 R3, R29, R11, RZ ;  /* 0x0000000b1d039227 */ /* 0x000fe200078e00ff */
[----:B------:R-:W-:Y:S01]  /*5cd0*/  R2UR UR42, R21 ;  /* 0x00000000152a72ca */ /* 0x000fe200000e0000 */
[----:B------:R-:W-:Y:S01]  /*5ce0*/  BSSY.RECONVERGENT B6, `(.L_x_104) ;  /* 0x0000031000067945 */ /* 0x000fe20003800200 */
[----:B------:R-:W-:Y:S01]  /*5cf0*/  R2UR UR41, R20 ;  /* 0x00000000142972ca */ /* 0x000fe200000e0000 */
[----:B------:R-:W-:Y:S01]  /*5d00*/  @!P1 IMAD.HI.U32 R0, R31, R12, RZ ;  /* 0x0000000c1f009227 */ /* 0x000fe200078e00ff */
[----:B------:R-:W-:Y:S02]  /*5d10*/  @!P1 SHF.R.U32.HI R2, RZ, R14, R3 ;  /* 0x0000000eff029219 */ /* 0x000fe40000011603 */
[----:B------:R-:W-:Y:S01]  /*5d20*/  @!P1 ISETP.NE.AND P2, PT, R9, 0x1, PT ;  /* 0x000000010900980c */ /* 0x000fe20003f45270 */
[----:B------:R-:W-:Y:S01]  /*5d30*/  VIADD R76, R76, 0x1 ;  /* 0x000000014c4c7836 */ /* 0x000fe20000000000 */
[----:B------:R-:W-:Y:S02]  /*5d40*/  @!P1 SEL R2, R29, R2, !P0 ;  /* 0x000000021d029207 */ /* 0x000fe40004000000 */
[----:B------:R-:W-:Y:S02]  /*5d50*/  @!P1 SHF.R.U32.HI R0, RZ, R13, R0 ;  /* 0x0000000dff009219 */ /* 0x000fe40000011600 */
[----:B------:R-:W-:Y:S01]  /*5d60*/  LOP3.LUT P0, RZ, R67, 0x90, RZ, 0xc0, !PT ;  /* 0x0000009043ff7812 */ /* 0x000fe2000780c0ff */
[----:B------:R-:W-:Y:S01]  /*5d70*/  USHF.L.U32 UR42, UR42, 0x6, URZ ;  /* 0x000000062a2a7899 */ /* 0x000fe200080006ff */
[----:B------:R-:W-:Y:S01]  /*5d80*/  @!P1 SEL R3, R31, R0, !P2 ;  /* 0x000000001f039207 */ /* 0x000fe20005000000 */
[----:B------:R-:W-:Y:S01]  /*5d90*/  USHF.L.U32 UR41, UR41, 0x7, URZ ;  /* 0x0000000729297899 */ /* 0x000fe200080006ff */
[----:B------:R-:W-:Y:S03]  /*5da0*/  @P4 SHF.R.U32.HI R68, RZ, 0x10, R17 ;  /* 0x00000010ff444819 */ /* 0x000fe60000011611 */
[----:B------:R-:W-:Y:S02]  /*5db0*/  @!P1 IMAD.IADD R0, R2, 0x1, -R3 ;  /* 0x0000000102009824 */ /* 0x000fe400078e0a03 */
[----:B------:R-:W-:Y:S02]  /*5dc0*/  @!P1 IMAD.IADD R2, R3, 0x1, -R2 ;  /* 0x0000000103029824 */ /* 0x000fe400078e0a02 */
[----:B------:R-:W-:Y:S02]  /*5dd0*/  @!P1 IMAD R31, R0, R9, R31 ;  /* 0x00000009001f9224 */ /* 0x000fe400078e021f */
[----:B------:R-:W-:Y:S01]  /*5de0*/  @!P1 IMAD R29, R2, R10, R29 ;  /* 0x0000000a021d9224 */ /* 0x000fe200078e021d */
[----:B------:R-:W-:Y:S06]  /*5df0*/  @!P0 BRA `(.L_x_105) ;  /* 0x00000000007c8947 */ /* 0x000fec0003800000 */
[----:B------:R-:W1:Y:S01]  /*5e00*/  LDCU.64 UR8, c[0x4][0x80] ;  /* 0x01001000ff0877ac */ /* 0x000e620008000a00 */
[----:B------:R-:W-:Y:S01]  /*5e10*/  MOV R2, 0x0 ;  /* 0x0000000000027802 */ /* 0x000fe20000000f00 */
[----:B------:R-:W-:Y:S02]  /*5e20*/  HFMA2 R12, -RZ, RZ, 0, 5.9604644775390625e-08 ;  /* 0x00000001ff0c7431 */ /* 0x000fe400000001ff */
[----:B------:R-:W-:Y:S01]  /*5e30*/  IMAD.MOV.U32 R8, RZ, RZ, 0x70 ;  /* 0x00000070ff087424 */ /* 0x000fe200078e00ff */
[----:B------:R2:W3:Y:S01]  /*5e40*/  LDC.64 R14, c[0x4][R2] ;  /* 0x01000000020e7b82 */ /* 0x0004e20000000a00 */
[----:B------:R-:W4:Y:S01]  /*5e50*/  LDCU.64 UR6, c[0x4][0x88] ;  /* 0x01001100ff0677ac */ /* 0x000f220008000a00 */
[----:B------:R-:W-:Y:S01]  /*5e60*/  IMAD.MOV.U32 R13, RZ, RZ, RZ ;  /* 0x000000ffff0d7224 */ /* 0x000fe200078e00ff */
[----:B------:R-:W2:Y:S01]  /*5e70*/  LDCU.64 UR4, c[0x4][0x8] ;  /* 0x01000100ff0477ac */ /* 0x000ea20008000a00 */
[----:B-1----:R-:W-:Y:S01]  /*5e80*/  MOV R5, UR9 ;  /* 0x0000000900057c02 */ /* 0x002fe20008000f00 */
[----:B------:R-:W-:Y:S01]  /*5e90*/  IMAD.U32 R4, RZ, RZ, UR8 ;  /* 0x00000008ff047e24 */ /* 0x000fe2000f8e00ff */
[----:B----4-:R-:W-:Y:S01]  /*5ea0*/  MOV R7, UR7 ;  /* 0x0000000700077c02 */ /* 0x010fe20008000f00 */
[----:B------:R-:W-:Y:S01]  /*5eb0*/  IMAD.U32 R6, RZ, RZ, UR6 ;  /* 0x00000006ff067e24 */ /* 0x000fe2000f8e00ff */
[----:B--2---:R-:W-:Y:S01]  /*5ec0*/  MOV R11, UR5 ;  /* 0x00000005000b7c02 */ /* 0x004fe20008000f00 */
[----:B------:R-:W-:Y:S02]  /*5ed0*/  IMAD.U32 R10, RZ, RZ, UR4 ;  /* 0x00000004ff0a7e24 */ /* 0x000fe4000f8e00ff */
[----:B------:R-:W-:Y:S07]  /*5ee0*/  LEPC R20, `(.L_x_106) ;  /* 0x000000001014794e */ /* 0x000fee0000000000 */
[----:B---3-5:R-:W-:Y:S05]  /*5ef0*/  CALL.ABS.NOINC R14 ;  /* 0x000000000e007343 */ /* 0x028fea0003c00000 */
.L_x_106:
[----:B------:R-:W1:Y:S01]  /*5f00*/  LDCU.64 UR8, c[0x4][0x80] ;  /* 0x01001000ff0877ac */ /* 0x000e620008000a00 */
[----:B------:R-:W2:Y:S01]  /*5f10*/  LDC.64 R2, c[0x4][R2] ;  /* 0x0100000002027b82 */ /* 0x000ea20000000a00 */
[----:B------:R-:W-:Y:S02]  /*5f20*/  HFMA2 R12, -RZ, RZ, 0, 5.9604644775390625e-08 ;  /* 0x00000001ff0c7431 */ /* 0x000fe400000001ff */
[----:B------:R-:W-:Y:S02]  /*5f30*/  IMAD.MOV.U32 R8, RZ, RZ, 0x70 ;  /* 0x00000070ff087424 */ /* 0x000fe400078e00ff */
[----:B------:R-:W-:Y:S01]  /*5f40*/  IMAD.MOV.U32 R13, RZ, RZ, RZ ;  /* 0x000000ffff0d7224 */ /* 0x000fe200078e00ff */
[----:B------:R-:W3:Y:S01]  /*5f50*/  LDCU.64 UR6, c[0x4][0x88] ;  /* 0x01001100ff0677ac */ /* 0x000ee20008000a00 */
[----:B------:R-:W4:Y:S01]  /*5f60*/  LDCU.64 UR4, c[0x4][0x8] ;  /* 0x01000100ff0477ac */ /* 0x000f220008000a00 */
[----:B-1----:R-:W-:Y:S02]  /*5f70*/  MOV R4, UR8 ;  /* 0x0000000800047c02 */ /* 0x002fe40008000f00 */
[----:B------:R-:W-:Y:S02]  /*5f80*/  MOV R5, UR9 ;  /* 0x0000000900057c02 */ /* 0x000fe40008000f00 */
[----:B---3--:R-:W-:Y:S01]  /*5f90*/  MOV R7, UR7 ;  /* 0x0000000700077c02 */ /* 0x008fe20008000f00 */
[----:B------:R-:W-:Y:S01]  /*5fa0*/  IMAD.U32 R6, RZ, RZ, UR6 ;  /* 0x00000006ff067e24 */ /* 0x000fe2000f8e00ff */
[----:B----4-:R-:W-:Y:S01]  /*5fb0*/  MOV R11, UR5 ;  /* 0x00000005000b7c02 */ /* 0x010fe20008000f00 */
[----:B------:R-:W-:Y:S02]  /*5fc0*/  IMAD.U32 R10, RZ, RZ, UR4 ;  /* 0x00000004ff0a7e24 */ /* 0x000fe4000f8e00ff */
[----:B------:R-:W-:Y:S07]  /*5fd0*/  LEPC R20, `(.L_x_105) ;  /* 0x000000001014794e */ /* 0x000fee0000000000 */
[----:B--2---:R-:W-:Y:S05]  /*5fe0*/  CALL.ABS.NOINC R2 ;  /* 0x0000000002007343 */ /* 0x004fea0003c00000 */
.L_x_105:
[----:B------:R-:W-:Y:S05]  /*5ff0*/  BSYNC.RECONVERGENT B6 ;  /* 0x0000000000067941 */ /* 0x000fea0003800200 */
.L_x_104:
[----:B------:R-:W-:Y:S01]  /*6000*/  ISETP.NE.U32.AND P4, PT, R54, RZ, PT ;  /* 0x000000ff3600720c */ /* 0x000fe20003f85070 */
[----:B------:R-:W-:Y:S01]  /*6010*/  UISETP.NE.AND UP2, UPT, UR50, URZ, UPT ;  /* 0x000000ff3200728c */ /* 0x000fe2000bf45270 */
[----:B------:R-:W-:Y:S01]  /*6020*/  ISETP.NE.U32.AND P2, PT, RZ, UR38, PT ;  /* 0x00000026ff007c0c */ /* 0x000fe2000bf45070 */
[----:B------:R-:W-:Y:S01]  /*6030*/  UISETP.NE.U32.AND UP1, UPT, UR44, URZ, UPT ;  /* 0x000000ff2c00728c */ /* 0x000fe2000bf25070 */
[----:B------:R-:W-:Y:S01]  /*6040*/  ISETP.NE.AND.EX P4, PT, R55, RZ, PT, P4 ;  /* 0x000000ff3700720c */ /* 0x000fe20003f85340 */
[----:B------:R-:W-:Y:S01]  /*6050*/  UPLOP3.LUT UP0, UPT, UPT, UPT, UPT, 0x40, 0x4 ;  /* 0x000000000004789c */ /* 0x000fe20003f0e870 */
[----:B------:R-:W-:Y:S01]  /*6060*/  ISETP.NE.AND.EX P2, PT, RZ, UR39, PT, P2 ;  /* 0x00000027ff007c0c */ /* 0x000fe2000bf45320 */
[----:B------:R-:W-:Y:S01]  /*6070*/  UISETP.NE.AND.EX UP1, UPT, UR45, URZ, UPT, UP1 ;  /* 0x000000ff2d00728c */ /* 0x000fe2000bf25310 */
[----:B------:R-:W-:Y:S04]  /*6080*/  PLOP3.LUT P1, PT, PT, PT, UP2, 0x80, 0x8 ;  /* 0x000000000008781c */ /* 0x000fe80003f2f028 */
[----:B------:R-:W-:Y:S06]  /*6090*/  @UP2 UPLOP3.LUT UP0, UPT, UPT, UPT, UP1, 0x80, 0x8 ;  /* 0x000000000008289c */ /* 0x000fec0003f0f010 */
[----:B------:R-:W-:Y:S01]  /*60a0*/  PLOP3.LUT P0, PT, PT, PT, UP0, 0x80, 0x8 ;  /* 0x000000000008781c */ /* 0x000fe20003f0f008 */
[----:B------:R-:W-:Y:S01]  /*60b0*/  @!UPT UIADD3 URZ, UPT, UPT, URZ, URZ, URZ ;  /* 0x000000fffffff290 */ /* 0x000fe2000fffe0ff */
[----:B------:R-:W-:Y:S11]  /*60c0*/  BRA.U !UP1, `(.L_x_107) ;  /* 0x0000000109387547 */ /* 0x000ff6000b800000 */
[----:B------:R-:W-:Y:S01]  /*60d0*/  UISETP.NE.U32.AND UP0, UPT, UR38, URZ, UPT ;  /* 0x000000ff2600728c */ /* 0x000fe2000bf05070 */
[----:B------:R-:W-:Y:S02]  /*60e0*/  HFMA2 R0, -RZ, RZ, 0, 5.9604644775390625e-08 ;  /* 0x00000001ff007431 */ /* 0x000fe400000001ff */
[----:B------:R-:W-:Y:S01]  /*60f0*/  IMAD.MOV.U32 R59, RZ, RZ, 0x1 ;  /* 0x00000001ff3b7424 */ /* 0x000fe200078e00ff */
[----:B------:R-:W-:Y:S06]  /*6100*/  UISETP.NE.AND.EX UP0, UPT, UR39, URZ, UPT, UP0 ;  /* 0x000000ff2700728c */ /* 0x000fec000bf05300 */
[----:B------:R-:W-:Y:S05]  /*6110*/  PLOP3.LUT P3, PT, PT, PT, UP0, 0x80, 0x8 ;  /* 0x000000000008781c */ /* 0x000fea0003f6f008 */
[----:B------:R-:W1:Y:S01]  /*6120*/  @UP0 LDCU.64 UR6, c[0x0][0x888] ;  /* 0x00011100ff0607ac */ /* 0x000e620008000a00 */
[----:B------:R-:W-:Y:S07]  /*6130*/  @UP0 UIMAD UR4, UR36, UR44, URZ ;  /* 0x0000002c240402a4 */ /* 0x000fee000f8e02ff */
[----:B------:R-:W-:Y:S01]  /*6140*/  @!P3 PRMT R59, R0, 0x7610, R59 ;  /* 0x00007610003bb816 */ /* 0x000fe2000000003b */
[----:B-1----:R-:W-:Y:S03]  /*6150*/  @UP0 UIMAD.WIDE UR6, UR4, 0x4, UR6 ;  /* 0x00000004040608a5 */ /* 0x002fe6000f8e0206 */
[----:B------:R-:W1:Y:S03]  /*6160*/  @!UP0 LDCU UR4, c[0x0][0x880] ;  /* 0x00011000ff0487ac */ /* 0x000e660008000800 */
[----:B------:R-:W-:Y:S01]  /*6170*/  IMAD.U32 R2, RZ, RZ, UR6 ;  /* 0x00000006ff027e24 */ /* 0x000fe2000f8e00ff */
[----:B------:R-:W-:Y:S05]  /*6180*/  MOV R3, UR7 ;  /* 0x0000000700037c02 */ /* 0x000fea0008000f00 */
[----:B-----5:R2:W5:Y:S02]  /*6190*/  @P3 LDG.E R35, desc[UR46][R2.64] ;  /* 0x0000002e02233981 */ /* 0x020564000c1e1900 */
[----:B-12---:R-:W-:Y:S02]  /*61a0*/  @!P3 IMAD.U32 R35, RZ, RZ, UR4 ;  /* 0x00000004ff23be24 */ /* 0x006fe4000f8e00ff */
.L_x_107:
[----:B------:R-:W-:Y:S05]  /*61b0*/  @!P4 BRA `(.L_x_108) ;  /* 0x000000000020c947 */ /* 0x000fea0003800000 */
[----:B------:R-:W-:Y:S04]  /*61c0*/  ISETP.NE.U32.AND P3, PT, R52, RZ, PT ;  /* 0x000000ff3400720c */ /* 0x000fe80003f65070 */
[----:B------:R-:W-:Y:S11]  /*61d0*/  ISETP.NE.AND.EX P3, PT, R53, RZ, PT, P3 ;  /* 0x000000ff3500720c */ /* 0x000ff60003f65330 */
[----:B------:R-:W-:Y:S02]  /*61e0*/  @!UPT UIADD3 URZ, UPT, UPT, URZ, URZ, URZ ;  /* 0x000000fffffff290 */ /* 0x000fe4000fffe0ff */
[----:B------:R-:W1:Y:S01]  /*61f0*/  @P3 LDC.64 R2, c[0x0][0x8a8] ;  /* 0x00022a00ff023b82 */ /* 0x000e620000000a00 */
[----:B------:R-:W-:Y:S04]  /*6200*/  @P3 IMAD R0, R54, UR36, RZ ;  /* 0x0000002436003c24 */ /* 0x000fe8000f8e02ff */
[----:B-1----:R-:W-:Y:S05]  /*6210*/  @P3 IMAD.WIDE R2, R0, 0x4, R2 ;  /* 0x0000000400023825 */ /* 0x002fea00078e0202 */
[----:B-----5:R1:W5:Y:S02]  /*6220*/  @P3 LDG.E R32, desc[UR46][R2.64] ;  /* 0x0000002e02203981 */ /* 0x020364000c1e1900 */
[----:B-1----:R-:W2:Y:S02]  /*6230*/  @!P3 LDC R32, c[0x0][0x8a0] ;  /* 0x00022800ff20bb82 */ /* 0x002ea40000000800 */
.L_x_108:
[----:B-----5:R-:W-:Y:S01]  /*6240*/  FSETP.NEU.AND P3, PT, R35, RZ, PT ;  /* 0x000000ff2300720b */ /* 0x020fe20003f6d000 */
[----:B------:R-:W-:Y:S01]  /*6250*/  IMAD.SHL.U32 R77, R64, 0x2, RZ ;  /* 0x00000002404d7824 */ /* 0x000fe200078e00ff */
[----:B------:R-:W-:Y:S01]  /*6260*/  SEL R5, RZ, 0xffffffff, P2 ;  /* 0xffffffffff057807 */ /* 0x000fe20001000000 */
[----:B------:R-:W-:Y:S01]  /*6270*/  BSSY B1, `(.L_x_109) ;  /* 0x0000034000017945 */ /* 0x000fe20003800000 */
[----:B------:R-:W-:Y:S01]  /*6280*/  @P1 LOP3.LUT P2, RZ, R59, 0xff, RZ, 0xc0, !PT ;  /* 0x000000ff3bff1812 */ /* 0x000fe2000784c0ff */
[----:B------:R-:W-:Y:S01]  /*6290*/  IMAD.MOV.U32 R39, RZ, RZ, 0x1 ;  /* 0x00000001ff277424 */ /* 0x000fe200078e00ff */
[----:B------:R-:W-:Y:S01]  /*62a0*/  @P1 SEL R0, RZ, 0xffffffff, P3 ;  /* 0xffffffffff001807 */ /* 0x000fe20001800000 */
[C---:B------:R-:W-:Y:S01]  /*62b0*/  IMAD R34, R30.reuse, 0x40, R33 ;  /* 0x000000401e227824 */ /* 0x040fe200078e0221 */
[----:B------:R-:W-:Y:S01]  /*62c0*/  LOP3.LUT R71, R71, 0x1, RZ, 0x3c, !PT ;  /* 0x0000000147477812 */ /* 0x000fe200078e3cff */
[----:B------:R-:W-:Y:S01]  /*62d0*/  IMAD.MOV.U32 R38, RZ, RZ, RZ ;  /* 0x000000ffff267224 */ /* 0x000fe200078e00ff */
[----:B------:R-:W-:Y:S02]  /*62e0*/  @P0 SEL R0, R5, R0, !P2 ;  /* 0x0000000005000207 */ /* 0x000fe40005000000 */
[----:B------:R-:W-:Y:S02]  /*62f0*/  CS2R R50, SRZ ;  /* 0x0000000000327805 */ /* 0x000fe4000001ff00 */
[----:B------:R-:W-:Y:S02]  /*6300*/  LEA R74, R30, UR48, 0x3 ;  /* 0x000000301e4a7c11 */ /* 0x000fe4000f8e18ff */
[----:B------:R-:W-:Y:S02]  /*6310*/  CS2R R48, SRZ ;  /* 0x0000000000307805 */ /* 0x000fe4000001ff00 */
[----:B------:R-:W-:Y:S02]  /*6320*/  @P1 LOP3.LUT R0, R0, 0x1, RZ, 0xc0, !PT ;  /* 0x0000000100001812 */ /* 0x000fe400078ec0ff */
[----:B------:R-:W-:Y:S02]  /*6330*/  CS2R R42, SRZ ;  /* 0x00000000002a7805 */ /* 0x000fe4000001ff00 */
[----:B------:R-:W-:Y:S02]  /*6340*/  SHF.L.U32 R3, R70, 0x1f, RZ ;  /* 0x0000001f46037819 */ /* 0x000fe400000006ff */
[----:B------:R-:W-:Y:S02]  /*6350*/  CS2R R40, SRZ ;  /* 0x0000000000287805 */ /* 0x000fe4000001ff00 */
[----:B------:R-:W-:Y:S01]  /*6360*/  ISETP.NE.U32.OR P5, PT, R0, 0x1, !P1 ;  /* 0x000000010000780c */ /* 0x000fe20004fa5470 */
[----:B------:R-:W-:Y:S01]  /*6370*/  VIADD R82, R77, UR48 ;  /* 0x000000304d527c36 */ /* 0x000fe20008000000 */
[----:B------:R-:W-:Y:S02]  /*6380*/  PLOP3.LUT P2, PT, PT, PT, UP1, 0x80, 0x8 ;  /* 0x000000000008781c */ /* 0x000fe40003f4f018 */
[----:B------:R-:W-:Y:S02]  /*6390*/  SEL R0, RZ, 0xffffffff, P3 ;  /* 0xffffffffff007807 */ /* 0x000fe40001800000 */
[----:B------:R-:W-:Y:S02]  /*63a0*/  LOP3.LUT P3, R75, R59, 0xff, RZ, 0xc0, !PT ;  /* 0x000000ff3b4b7812 */ /* 0x000fe4000786c0ff */
[----:B------:R-:W-:Y:S05]  /*63b0*/  P2R R78, PR, RZ, 0x20 ;  /* 0x00000020ff4e7803 */ /* 0x000fea0000000000 */
[----:B------:R-:W-:Y:S02]  /*63c0*/  @P5 SHF.L.U32 R2, R71, 0x1f, RZ ;  /* 0x0000001f47025819 */ /* 0x000fe400000006ff */
[----:B------:R-:W-:Y:S02]  /*63d0*/  @P2 SEL R0, R5, R0, !P3 ;  /* 0x0000000005002207 */ /* 0x000fe40005800000 */
[----:B------:R-:W1:Y:S02]  /*63e0*/  @P5 SYNCS.PHASECHK.TRANS64.TRYWAIT P1, [UR48+0x50], R2 ;  /* 0x00005002ff0055a7 */ /* 0x000e640008021130 */
[----:B------:R-:W-:Y:S04]  /*63f0*/  LOP3.LUT R0, R0, 0x1, RZ, 0xc0, !PT ;  /* 0x0000000100007812 */ /* 0x000fe800078ec0ff */
[----:B------:R-:W-:Y:S04]  /*6400*/  ISETP.NE.U32.AND P4, PT, R0, 0x1, PT ;  /* 0x000000010000780c */ /* 0x000fe80003f85070 */
[----:B------:R-:W-:Y:S01]  /*6410*/  P2R R80, PR, RZ, 0x10 ;  /* 0x00000010ff507803 */ /* 0x000fe20000000000 */
[----:B------:R3:W4:Y:S01]  /*6420*/  SYNCS.PHASECHK.TRANS64.TRYWAIT P0, [R74+URZ+0xc0], R3 ;  /* 0x0000c0034a0075a7 */ /* 0x00072200080011ff */
[----:B-1----:R-:W-:Y:S01]  /*6430*/  @P5 SEL R39, RZ, 0x1, !P1 ;  /* 0x00000001ff275807 */ /* 0x002fe20004800000 */
[----:B---3--:R-:W-:Y:S06]  /*6440*/  @!P5 BRA `(.L_x_110) ;  /* 0x000000000058d947 */ /* 0x008fec0003800000 */
[C---:B------:R-:W-:Y:S01]  /*6450*/  VIADD R0, R82.reuse, 0x200 ;  /* 0x0000020052007836 */ /* 0x040fe20000000000 */
[----:B------:R-:W-:Y:S01]  /*6460*/  LOP3.LUT P5, RZ, R65, 0x40, RZ, 0xc0, !PT ;  /* 0x0000004041ff7812 */ /* 0x000fe200078ac0ff */
[----:B------:R-:W-:Y:S01]  /*6470*/  BSSY B0, `(.L_x_111) ;  /* 0x000000e000007945 */ /* 0x000fe20003800000 */
[----:B------:R-:W-:Y:S01]  /*6480*/  ISETP.NE.AND P2, PT, R39, RZ, PT ;  /* 0x000000ff2700720c */ /* 0x000fe20003f45270 */
[----:B------:R-:W-:Y:S01]  /*6490*/  @P4 VIADD R2, R82, 0x210 ;  /* 0x0000021052024836 */ /* 0x000fe20000000000 */
[----:B------:R-:W-:Y:S01]  /*64a0*/  PLOP3.LUT P1, PT, PT, PT, PT, 0x8, 0x80 ;  /* 0x000000000080781c */ /* 0x000fe20003f2e170 */
[----:B------:R-:W-:Y:S01]  /*64b0*/  IMAD.MOV.U32 R51, RZ, RZ, RZ ;  /* 0x000000ffff337224 */ /* 0x000fe200078e00ff */
[----:B------:R-:W-:Y:S02]  /*64c0*/  @P4 PLOP3.LUT P1, PT, P5, PT, PT, 0x80, 0x8 ;  /* 0x000000000008481c */ /* 0x000fe40002f2f070 */
[----:B------:R-:W-:Y:S02]  /*64d0*/  CS2R R48, SRZ ;  /* 0x0000000000307805 */ /* 0x000fe4000001ff00 */
[----:B------:R-:W-:Y:S02]  /*64e0*/  CS2R R42, SRZ ;  /* 0x00000000002a7805 */ /* 0x000fe4000001ff00 */
[----:B------:R-:W-:Y:S07]  /*64f0*/  CS2R R40, SRZ ;  /* 0x0000000000287805 */ /* 0x000fee000001ff00 */
[----:B------:R-:W-:Y:S01]  /*6500*/  @P1 VIADD R2, R0, 0xfffffff0 ;  /* 0xfffffff000021836 */ /* 0x000fe20000000000 */
[----:B------:R-:W-:Y:S06]  /*6510*/  @P2 BRA `(.L_x_112) ;  /* 0x00000000000c2947 */ /* 0x000fec0003800000 */
[----:B------:R-:W-:Y:S04]  /*6520*/  SHF.L.U32 R5, R71, 0x1f, RZ ;  /* 0x0000001f47057819 */ /* 0x000fe800000006ff */
[----:B------:R-:W1:Y:S02]  /*6530*/  SYNCS.PHASECHK.TRANS64.TRYWAIT P1, [UR48+0x50], R5 ;  /* 0x00005005ff0075a7 */ /* 0x000e640008021130 */
[----:B-1----:R-:W-:Y:S05]  /*6540*/  @!P1 BRA `(.L_x_113) ;  /* 0x00000030004c9947 */ /* 0x002fea0003800000 */
.L_x_112:
[----:B------:R-:W-:Y:S05]  /*6550*/  BSYNC B0 ;  /* 0x0000000000007941 */ /* 0x000fea0003800000 */
.L_x_111:
[----:B------:R-:W-:Y:S01]  /*6560*/  ISETP.NE.AND P1, PT, R80, RZ, PT ;  /* 0x000000ff5000720c */ /* 0x000fe20003f25270 */
[----:B------:R-:W-:Y:S11]  /*6570*/  HFMA2 R38, -RZ, RZ, 0, 5.9604644775390625e-08 ;  /* 0x00000001ff267431 */ /* 0x000ff600000001ff */
[----:B------:R-:W-:Y:S01]  /*6580*/  @!UPT UIADD3 URZ, UPT, UPT, URZ, URZ, URZ ;  /* 0x000000fffffff290 */ /* 0x000fe2000fffe0ff */
[----:B------:R3:W1:Y:S04]  /*6590*/  @P1 LDS.128 R48, [R2] ;  /* 0x0000000002301984 */ /* 0x0006680000000c00 */
[----:B------:R3:W1:Y:S02]  /*65a0*/  @P1 LDS.128 R40, [R77+UR48+0x200] ;  /* 0x000200304d281984 */ /* 0x0006640008000c00 */
.L_x_110:
[----:B------:R-:W-:Y:S05]  /*65b0*/  BSYNC B1 ;  /* 0x0000000000017941 */ /* 0x000fea0003800000 */
.L_x_109:
[----:B-1----:R-:W-:Y:S04]  /*65c0*/  SHF.R.U32.HI R5, RZ, 0x15, R34 ;  /* 0x00000015ff057819 */ /* 0x002fe80000011622 */
[----:B------:R-:W-:Y:S01]  /*65d0*/  LOP3.LUT P1, RZ, R5, 0x3, R66, 0x48, !PT ;  /* 0x0000000305ff7812 */ /* 0x000fe20007824842 */
[----:B------:R-:W-:Y:S01]  /*65e0*/  @!UPT UIADD3 URZ, UPT, UPT, URZ, URZ, URZ ;  /* 0x000000fffffff290 */ /* 0x000fe2000fffe0ff */
[----:B----4-:R-:W-:Y:S11]  /*65f0*/  @P0 BRA `(.L_x_114) ;  /* 0x0000000000080947 */ /* 0x010ff60003800000 */
[----:B------:R-:W1:Y:S02]  /*6600*/  SYNCS.PHASECHK.TRANS64.TRYWAIT P0, [R74+URZ+0xc0], R3 ;  /* 0x0000c0034a0075a7 */ /* 0x000e6400080011ff */
[----:B-1----:R-:W-:Y:S05]  /*6610*/  @!P0 BRA `(.L_x_115) ;  /* 0x0000003000308947 */ /* 0x002fea0003800000 */
.L_x_114:
[----:B------:R-:W-:Y:S05]  /*6620*/  @!P1 BRA `(.L_x_116) ;  /* 0x0000000000409947 */ /* 0x000fea0003800000 */
[----:B------:R-:W4:Y:S01]  /*6630*/  LDCU.64 UR8, c[0x4][0x70] ;  /* 0x01000e00ff0877ac */ /* 0x000f220008000a00 */
[----:B-1----:R-:W-:Y:S01]  /*6640*/  MOV R3, 0x0 ;  /* 0x0000000000037802 */ /* 0x002fe20000000f00 */
[----:B------:R-:W-:Y:S02]  /*6650*/  HFMA2 R12, -RZ, RZ, 0, 5.9604644775390625e-08 ;  /* 0x00000001ff0c7431 */ /* 0x000fe400000001ff */
[----:B------:R-:W-:Y:S02]  /*6660*/  IMAD.MOV.U32 R8, RZ, RZ, 0x192 ;  /* 0x00000192ff087424 */ /* 0x000fe400078e00ff */
[----:B------:R-:W-:Y:S01]  /*6670*/  IMAD.MOV.U32 R13, RZ, RZ, RZ ;  /* 0x000000ffff0d7224 */ /* 0x000fe200078e00ff */
[----:B------:R-:W1:Y:S01]  /*6680*/  LDCU.64 UR6, c[0x4][0x78] ;  /* 0x01000f00ff0677ac */ /* 0x000e620008000a00 */
[----:B---3--:R-:W3:Y:S01]  /*6690*/  LDC.64 R2, c[0x4][R3] ;  /* 0x0100000003027b82 */ /* 0x008ee20000000a00 */
[----:B------:R-:W5:Y:S01]  /*66a0*/  LDCU.64 UR4, c[0x4][0x10] ;  /* 0x01000200ff0477ac */ /* 0x000f620008000a00 */
[----:B----4-:R-:W-:Y:S01]  /*66b0*/  MOV R5, UR9 ;  /* 0x0000000900057c02 */ /* 0x010fe20008000f00 */
[----:B------:R-:W-:Y:S01]  /*66c0*/  IMAD.U32 R4, RZ, RZ, UR8 ;  /* 0x00000008ff047e24 */ /* 0x000fe2000f8e00ff */
[----:B-1----:R-:W-:Y:S01]  /*66d0*/  MOV R7, UR7 ;  /* 0x0000000700077c02 */ /* 0x002fe20008000f00 */
[----:B------:R-:W-:Y:S01]  /*66e0*/  IMAD.U32 R6, RZ, RZ, UR6 ;  /* 0x00000006ff067e24 */ /* 0x000fe2000f8e00ff */
[----:B-----5:R-:W-:Y:S01]  /*66f0*/  MOV R11, UR5 ;  /* 0x00000005000b7c02 */ /* 0x020fe20008000f00 */
[----:B------:R-:W-:Y:S02]  /*6700*/  IMAD.U32 R10, RZ, RZ, UR4 ;  /* 0x00000004ff0a7e24 */ /* 0x000fe4000f8e00ff */
[----:B------:R-:W-:Y:S07]  /*6710*/  LEPC R20, `(.L_x_116) ;  /* 0x000000001014794e */ /* 0x000fee0000000000 */
[----:B--23--:R-:W-:Y:S05]  /*6720*/  CALL.ABS.NOINC R2 ;  /* 0x0000000002007343 */ /* 0x00cfea0003c00000 */
.L_x_116:
[----:B------:R-:W-:Y:S05]  /*6730*/  WARPSYNC.ALL ;  /* 0x0000000000007948 */ /* 0x000fea0003800000 */
[----:B------:R-:W-:Y:S01]  /*6740*/  R2UR UR4, R34 ;  /* 0x00000000220472ca */ /* 0x000fe200000e0000 */
[--C-:B------:R-:W-:Y:S01]  /*6750*/  HADD2.F32 R20, -RZ, R40.reuse.H0_H0 ;  /* 0x20000028ff147230 */ /* 0x100fe20000004100 */
[----:B------:R-:W-:Y:S01]  /*6760*/  MOV R81, 0x10 ;  /* 0x0000001000517802 */ /* 0x000fe20000000f00 */
[----:B------:R-:W-:Y:S01]  /*6770*/  HADD2.F32 R21, -RZ, R40.H1_H1 ;  /* 0x30000028ff157230 */ /* 0x000fe20000004100 */
[----:B------:R-:W-:Y:S01]  /*6780*/  LOP3.LUT P6, RZ, R65, 0x40, RZ, 0xc0, !PT ;  /* 0x0000004041ff7812 */ /* 0x000fe200078cc0ff */
[----:B------:R-:W-:Y:S01]  /*6790*/  HADD2.F32 R36, -RZ, R41.H1_H1 ;  /* 0x30000029ff247230 */ /* 0x000fe20000004100 */
[----:B------:R-:W-:Y:S01]  /*67a0*/  ISETP.NE.AND P0, PT, R72, RZ, PT ;  /* 0x000000ff4800720c */ /* 0x000fe20003f05270 */
[----:B------:R-:W-:Y:S01]  /*67b0*/  HADD2.F32 R37, -RZ, R43.H0_H0 ;  /* 0x2000002bff257230 */ /* 0x000fe20000004100 */
[----:B------:R-:W-:Y:S01]  /*67c0*/  SEL R81, R81, 0xfffffff0, !P6 ;  /* 0xfffffff051517807 */ /* 0x000fe20007000000 */
[----:B------:R-:W-:Y:S03]  /*67d0*/  BSSY.RECONVERGENT B0, `(.L_x_117) ;  /* 0x000004f000007945 */ /* 0x000fe60003800200 */
[----:B------:R-:W-:Y:S01]  /*67e0*/  IADD3 R79, PT, PT, R82, R81, RZ ;  /* 0x00000051524f7210 */ /* 0x000fe20007ffe0ff */
[----:B------:R-:W2:Y:S02]  /*67f0*/  LDTM.x16 R4, tmem[UR4] ;  /* 0x00000004000479ee */ /* 0x000ea40008240000 */
[C---:B--2---:R-:W-:Y:S01]  /*6800*/  FMUL R0, R32.reuse, R4 ;  /* 0x0000000420007220 */ /* 0x044fe20000400000 */
[C---:B---3--:R-:W-:Y:S01]  /*6810*/  FMUL R2, R32.reuse, R5 ;  /* 0x0000000520027220 */ /* 0x048fe20000400000 */
[C---:B-1----:R-:W-:Y:S01]  /*6820*/  FMUL R3, R32.reuse, R6 ;  /* 0x0000000620037220 */ /* 0x042fe20000400000 */
[C---:B------:R-:W-:Y:S01]  /*6830*/  FMUL R7, R32.reuse, R7 ;  /* 0x0000000720077220 */ /* 0x040fe20000400000 */
[C---:B------:R-:W-:Y:S01]  /*6840*/  FFMA R0, R35.reuse, R20, R0 ;  /* 0x0000001423007223 */ /* 0x040fe20000000000 */
[----:B------:R-:W-:Y:S02]  /*6850*/  HADD2.F32 R20, -RZ, R41.H0_H0 ;  /* 0x20000029ff147230 */ /* 0x000fe40000004100 */
[C---:B------:R-:W-:Y:S01]  /*6860*/  FFMA R2, R35.reuse, R21, R2 ;  /* 0x0000001523027223 */ /* 0x040fe20000000002 */
[--C-:B------:R-:W-:Y:S02]  /*6870*/  HADD2.F32 R21, -RZ, R42.reuse.H0_H0 ;  /* 0x2000002aff157230 */ /* 0x100fe40000004100 */
[C---:B------:R-:W-:Y:S01]  /*6880*/  FMUL R4, R32.reuse, R8 ;  /* 0x0000000820047220 */ /* 0x040fe20000400000 */
[C---:B------:R-:W-:Y:S01]  /*6890*/  FMUL R5, R32.reuse, R9 ;  /* 0x0000000920057220 */ /* 0x040fe20000400000 */
[C---:B------:R-:W-:Y:S01]  /*68a0*/  FFMA R3, R35.reuse, R20, R3 ;  /* 0x0000001423037223 */ /* 0x040fe20000000003 */
[----:B------:R-:W-:Y:S02]  /*68b0*/  HADD2.F32 R20, -RZ, R42.H1_H1 ;  /* 0x3000002aff147230 */ /* 0x000fe40000004100 */
[C---:B------:R-:W-:Y:S01]  /*68c0*/  FFMA R7, R35.reuse, R36, R7 ;  /* 0x0000002423077223 */ /* 0x040fe20000000007 */
[C---:B------:R-:W-:Y:S01]  /*68d0*/  FMUL R6, R32.reuse, R10 ;  /* 0x0000000a20067220 */ /* 0x040fe20000400000 */
[----:B------:R-:W-:Y:S02]  /*68e0*/  HADD2.F32 R36, -RZ, R43.H1_H1 ;  /* 0x3000002bff247230 */ /* 0x000fe40000004100 */
[C---:B------:R-:W-:Y:S01]  /*68f0*/  FMUL R11, R32.reuse, R11 ;  /* 0x0000000b200b7220 */ /* 0x040fe20000400000 */
[C---:B------:R-:W-:Y:S01]  /*6900*/  FFMA R4, R35.reuse, R21, R4 ;  /* 0x0000001523047223 */ /* 0x040fe20000000004 */
[C---:B------:R-:W-:Y:S01]  /*6910*/  FFMA R5, R35.reuse, R20, R5 ;  /* 0x0000001423057223 */ /* 0x040fe20000000005 */
[C---:B------:R-:W-:Y:S01]  /*6920*/  FFMA R6, R35.reuse, R37, R6 ;  /* 0x0000002523067223 */ /* 0x040fe20000000006 */
[--C-:B------:R-:W-:Y:S02]  /*6930*/  HADD2.F32 R20, -RZ, R48.reuse.H0_H0 ;  /* 0x20000030ff147230 */ /* 0x100fe40000004100 */
[C---:B------:R-:W-:Y:S01]  /*6940*/  FFMA R11, R35.reuse, R36, R11 ;  /* 0x00000024230b7223 */ /* 0x040fe2000000000b */
[C---:B------:R-:W-:Y:S01]  /*6950*/  FMUL R8, R32.reuse, R12 ;  /* 0x0000000c20087220 */ /* 0x040fe20000400000 */
[----:B------:R-:W-:Y:S02]  /*6960*/  HADD2.F32 R36, -RZ, R48.H1_H1 ;  /* 0x30000030ff247230 */ /* 0x000fe40000004100 */
[C---:B------:R-:W-:Y:S01]  /*6970*/  FMUL R9, R32.reuse, R13 ;  /* 0x0000000d20097220 */ /* 0x040fe20000400000 */
[--C-:B------:R-:W-:Y:S02]  /*6980*/  HADD2.F32 R21, -RZ, R49.reuse.H0_H0 ;  /* 0x20000031ff157230 */ /* 0x100fe40000004100 */
[C---:B------:R-:W-:Y:S01]  /*6990*/  FMUL R10, R32.reuse, R14 ;  /* 0x0000000e200a7220 */ /* 0x040fe20000400000 */
[C---:B------:R-:W-:Y:S01]  /*69a0*/  FFMA R8, R35.reuse, R20, R8 ;  /* 0x0000001423087223 */ /* 0x040fe20000000008 */
[----:B------:R-:W-:Y:S02]  /*69b0*/  HADD2.F32 R20, -RZ, R49.H1_H1 ;  /* 0x30000031ff147230 */ /* 0x000fe40000004100 */
[C---:B------:R-:W-:Y:S01]  /*69c0*/  FFMA R9, R35.reuse, R36, R9 ;  /* 0x0000002423097223 */ /* 0x040fe20000000009 */
[C---:B------:R-:W-:Y:S01]  /*69d0*/  FMUL R15, R32.reuse, R15 ;  /* 0x0000000f200f7220 */ /* 0x040fe20000400000 */
[C---:B------:R-:W-:Y:S01]  /*69e0*/  FFMA R10, R35.reuse, R21, R10 ;  /* 0x00000015230a7223 */ /* 0x040fe2000000000a */
[--C-:B------:R-:W-:Y:S02]  /*69f0*/  HADD2.F32 R21, -RZ, R50.reuse.H0_H0 ;  /* 0x20000032ff157230 */ /* 0x100fe40000004100 */
[C---:B------:R-:W-:Y:S01]  /*6a00*/  FMUL R12, R32.reuse, R16 ;  /* 0x00000010200c7220 */ /* 0x040fe20000400000 */
[----:B------:R-:W-:Y:S02]  /*6a10*/  HADD2.F32 R36, -RZ, R50.H1_H1 ;  /* 0x30000032ff247230 */ /* 0x000fe40000004100 */
[C---:B------:R-:W-:Y:S01]  /*6a20*/  FFMA R15, R35.reuse, R20, R15 ;  /* 0x00000014230f7223 */ /* 0x040fe2000000000f */
[C---:B------:R-:W-:Y:S01]  /*6a30*/  FMUL R13, R32.reuse, R17 ;  /* 0x00000011200d7220 */ /* 0x040fe20000400000 */
[--C-:B------:R-:W-:Y:S02]  /*6a40*/  HADD2.F32 R37, -RZ, R51.reuse.H0_H0 ;  /* 0x20000033ff257230 */ /* 0x100fe40000004100 */
[C---:B------:R-:W-:Y:S01]  /*6a50*/  FMUL R14, R32.reuse, R18 ;  /* 0x00000012200e7220 */ /* 0x040fe20000400000 */
[----:B------:R-:W-:Y:S02]  /*6a60*/  HADD2.F32 R20, -RZ, R51.H1_H1 ;  /* 0x30000033ff147230 */ /* 0x000fe40000004100 */
[----:B------:R-:W-:Y:S01]  /*6a70*/  FMUL R19, R32, R19 ;  /* 0x0000001320137220 */ /* 0x000fe20000400000 */
[----:B------:R-:W-:Y:S01]  /*6a80*/  F2FP.F16.F32.PACK_AB R44, R2, R0 ;  /* 0x00000000022c723e */ /* 0x000fe200000000ff */
[----:B------:R-:W-:Y:S01]  /*6a90*/  FFMA R12, R35, R21, R12 ;  /* 0x00000015230c7223 */ /* 0x000fe2000000000c */
[----:B------:R-:W-:Y:S01]  /*6aa0*/  F2FP.F16.F32.PACK_AB R45, R7, R3 ;  /* 0x00000003072d723e */ /* 0x000fe200000000ff */
[----:B------:R-:W-:Y:S01]  /*6ab0*/  FFMA R13, R35, R36, R13 ;  /* 0x00000024230d7223 */ /* 0x000fe2000000000d */
[----:B------:R-:W-:Y:S01]  /*6ac0*/  F2FP.F16.F32.PACK_AB R46, R5, R4 ;  /* 0x00000004052e723e */ /* 0x000fe200000000ff */
[----:B------:R-:W-:Y:S01]  /*6ad0*/  FFMA R14, R35, R37, R14 ;  /* 0x00000025230e7223 */ /* 0x000fe2000000000e */
[----:B------:R-:W-:Y:S01]  /*6ae0*/  F2FP.F16.F32.PACK_AB R47, R11, R6 ;  /* 0x000000060b2f723e */ /* 0x000fe200000000ff */
[----:B------:R-:W-:Y:S01]  /*6af0*/  FFMA R19, R35, R20, R19 ;  /* 0x0000001423137223 */ /* 0x000fe20000000013 */
[----:B------:R-:W-:Y:S02]  /*6b00*/  F2FP.F16.F32.PACK_AB R84, R9, R8 ;  /* 0x000000080954723e */ /* 0x000fe400000000ff */
[----:B------:R-:W-:Y:S01]  /*6b10*/  F2FP.F16.F32.PACK_AB R85, R15, R10 ;  /* 0x0000000a0f55723e */ /* 0x000fe200000000ff */
[----:B------:R1:W-:Y:S01]  /*6b20*/  STS.128 [R77+UR48+0x200], R44 ;  /* 0x0002002c4d007988 */ /* 0x0003e20008000c30 */
[----:B------:R-:W-:Y:S02]  /*6b30*/  F2FP.F16.F32.PACK_AB R86, R13, R12 ;  /* 0x0000000c0d56723e */ /* 0x000fe400000000ff */
[----:B------:R-:W-:Y:S05]  /*6b40*/  F2FP.F16.F32.PACK_AB R87, R19, R14 ;  /* 0x0000000e1357723e */ /* 0x000fea00000000ff */
[----:B------:R1:W-:Y:S01]  /*6b50*/  STS.128 [R79+0x200], R84 ;  /* 0x000200544f007388 */ /* 0x0003e20000000c00 */
[----:B------:R-:W-:Y:S01]  /*6b60*/  @!PT LDS RZ, [RZ] ;  /* 0x00000000fffff984 */ /* 0x000fe20000000800 */
[----:B------:R-:W-:Y:S01]  /*6b70*/  @!PT LDS RZ, [RZ] ;  /* 0x00000000fffff984 */ /* 0x000fe20000000800 */
[----:B------:R-:W-:Y:S01]  /*6b80*/  @!PT LDS RZ, [RZ] ;  /* 0x00000000fffff984 */ /* 0x000fe20000000800 */
[----:B------:R-:W-:Y:S01]  /*6b90*/  @!PT LDS RZ, [RZ] ;  /* 0x00000000fffff984 */ /* 0x000fe20000000800 */
[----:B------:R2:W-:Y:S07]  /*6ba0*/  MEMBAR.ALL.CTA ;  /* 0x0000000000007992 */ /* 0x0005ee0000008000 */
[----:B--2---:R-:W2:Y:S02]  /*6bb0*/  FENCE.VIEW.ASYNC.S ;  /* 0x00000000000073c6 */ /* 0x004ea40000000000 */
[----:B--2---:R-:W-:Y:S06]  /*6bc0*/  BAR.SYNC.DEFER_BLOCKING 0x1, 0x80 ;  /* 0x0042000000007b1d */ /* 0x004fec0000010000 */
[----:B------:R-:W-:Y:S05]  /*6bd0*/  @P0 BRA `(.L_x_118) ;  /* 0x0000000000380947 */ /* 0x000fea0003800000 */
[----:B------:R-:W-:Y:S02]  /*6be0*/  UIADD3 UR4, UPT, UPT, UR48, 0x200, URZ ;  /* 0x0000020030047890 */ /* 0x000fe4000fffe0ff */
[----:B------:R-:W-:Y:S01]  /*6bf0*/  UIADD3 UR8, UP0, UPT, UR52, 0x680, URZ ;  /* 0x0000068034087890 */ /* 0x000fe2000ff1e0ff */
[----:B------:R-:W-:Y:S01]  /*6c00*/  UMOV UR43, UR36 ;  /* 0x00000024002b7c82 */ /* 0x000fe20008000000 */
[----:B------:R-:W-:Y:S02]  /*6c10*/  UIADD3 UR5, UPT, UPT, UR41, 0x40, URZ ;  /* 0x0000004029057890 */ /* 0x000fe4000fffe0ff */
[----:B------:R-:W-:Y:S01]  /*6c20*/  MOV R67, UR4 ;  /* 0x0000000400437c02 */ /* 0x000fe20008000f00 */
[----:B------:R-:W-:Y:S02]  /*6c30*/  UIADD3.X UR9, UPT, UPT, URZ, UR53, URZ, UP0, !UPT ;  /* 0x00000035ff097290 */ /* 0x000fe400087fe4ff */
[----:B------:R-:W-:Y:S01]  /*6c40*/  UIADD3 UR4, UPT, UPT, UR48, 0xa00, URZ ;  /* 0x00000a0030047890 */ /* 0x000fe2000fffe0ff */
[----:B------:R-:W-:Y:S01]  /*6c50*/  R2UR UR40, R67 ;  /* 0x00000000432872ca */ /* 0x000fe200000e0000 */
[----:B------:R-:W-:Y:S01]  /*6c60*/  UMOV UR6, UR42 ;  /* 0x0000002a00067c82 */ /* 0x000fe20008000000 */
[----:B------:R-:W-:Y:S11]  /*6c70*/  UMOV UR7, UR36 ;  /* 0x0000002400077c82 */ /* 0x000ff60008000000 */
[----:B------:R2:W-:Y:S01]  /*6c80*/  UTMASTG.3D [UR40], [UR8] ;  /* 0x00000028080073b5 */ /* 0x0005e20008010000 */
[----:B------:R2:W-:Y:S01]  /*6c90*/  UTMASTG.3D [UR4], [UR8] ;  /* 0x00000004080073b5 */ /* 0x0005e20008010000 */
[----:B------:R0:W-:Y:S01]  /*6ca0*/  UTMACMDFLUSH ;  /* 0x00000000000079b7 */ /* 0x0001e20000000000 */
[----:B--2---:R-:W-:Y:S04]  /*6cb0*/  DEPBAR.LE SB0, 0x1 ;  /* 0x000080400000791a */ /* 0x004fe80000000000 */
.L_x_118:
[----:B------:R-:W-:Y:S05]  /*6cc0*/  BSYNC.RECONVERGENT B0 ;  /* 0x0000000000007941 */ /* 0x000fea0003800200 */
.L_x_117:
[----:B------:R-:W-:Y:S01]  /*6cd0*/  BAR.SYNC.DEFER_BLOCKING 0x1, 0x80 ;  /* 0x0042000000007b1d */ /* 0x000fe20000010000 */
[----:B------:R-:W-:Y:S01]  /*6ce0*/  ISETP.NE.AND P1, PT, R78, RZ, PT ;  /* 0x000000ff4e00720c */ /* 0x000fe20003f25270 */
[----:B------:R-:W-:Y:S01]  /*6cf0*/  UISETP.NE.AND UP0, UPT, UR49, URZ, UPT ;  /* 0x000000ff3100728c */ /* 0x000fe2000bf05270 */
[----:B------:R-:W-:Y:S11]  /*6d00*/  LEA R3, R38, UR48, 0x3 ;  /* 0x0000003026037c11 */ /* 0x000ff6000f8e18ff */
[----:B------:R-:W-:Y:S01]  /*6d10*/  @P1 SHF.L.U32 R2, R71, 0x1f, RZ ;  /* 0x0000001f47021819 */ /* 0x000fe200000006ff */
[----:B------:R-:W-:Y:S06]  /*6d20*/  BRA.U !UP0, `(.L_x_119) ;  /* 0x0000000108247547 */ /* 0x000fec000b800000 */
[----:B------:R-:W-:Y:S01]  /*6d30*/  IMAD.U32 R5, RZ, RZ, UR51 ;  /* 0x00000033ff057e24 */ /* 0x000fe2000f8e00ff */
[----:B------:R-:W-:Y:S01]  /*6d40*/  MOV R0, UR37 ;  /* 0x0000002500007c02 */ /* 0x000fe20008000f00 */
[----:B------:R-:W-:Y:S03]  /*6d50*/  UIADD3 UR51, UPT, UPT, UR51, 0x1, URZ ;  /* 0x0000000133337890 */ /* 0x000fe6000fffe0ff */
[----:B------:R-:W-:Y:S01]  /*6d60*/  @P1 LEA R5, R5, UR48, 0x3 ;  /* 0x0000003005051c11 */ /* 0x000fe2000f8e18ff */
[----:B------:R-:W-:Y:S04]  /*6d70*/  UISETP.NE.AND UP0, UPT, UR51, 0x4, UPT ;  /* 0x000000043300788c */ /* 0x000fe8000bf05270 */
[----:B------:R-:W-:Y:S01]  /*6d80*/  @P1 VIADD R5, R5, 0x70 ;  /* 0x0000007005051836 */ /* 0x000fe20000000000 */
[----:B------:R-:W-:Y:S04]  /*6d90*/  USEL UR51, UR51, URZ, UP0 ;  /* 0x000000ff33337287 */ /* 0x000fe80008000000 */
[----:B------:R-:W-:Y:S04]  /*6da0*/  @P1 PRMT R0, R0, 0x654, R5 ;  /* 0x0000065400001816 */ /* 0x000fe80000000005 */
[----:B------:R2:W-:Y:S04]  /*6db0*/  @P1 SYNCS.ARRIVE.TRANS64.RED.A1T0 RZ, [R0+URZ], RZ ;  /* 0x000000ff00ff19a7 */ /* 0x0005e800081004ff */
.L_x_119:
[----:B------:R-:W3:Y:S01]  /*6dc0*/  @P1 SYNCS.PHASECHK.TRANS64.TRYWAIT P0, [R3+URZ+0x50], R2 ;  /* 0x00005002030015a7 */ /* 0x000ee200080011ff */
[----:B------:R-:W-:Y:S01]  /*6dd0*/  BSSY B1, `(.L_x_120) ;  /* 0x0000012000017945 */ /* 0x000fe20003800000 */
[----:B---3--:R-:W-:Y:S03]  /*6de0*/  @P1 SEL R39, RZ, 0x1, !P0 ;  /* 0x00000001ff271807 */ /* 0x008fe60004000000 */
[----:B------:R-:W-:Y:S05]  /*6df0*/  @!P1 BRA `(.L_x_121) ;  /* 0x00000000003c9947 */ /* 0x000fea0003800000 */
[----:B------:R-:W-:Y:S01]  /*6e00*/  ISETP.NE.AND P1, PT, R80, RZ, PT ;  /* 0x000000ff5000720c */ /* 0x000fe20003f25270 */
[----:B------:R-:W-:Y:S01]  /*6e10*/  BSSY B0, `(.L_x_122) ;  /* 0x0000009000007945 */ /* 0x000fe20003800000 */
[----:B------:R-:W-:Y:S11]  /*6e20*/  ISETP.NE.AND P0, PT, R39, RZ, PT ;  /* 0x000000ff2700720c */ /* 0x000ff60003f05270 */
[----:B------:R-:W-:Y:S05]  /*6e30*/  @P1 IMAD R4, R38, 0x1000, R77 ;  /* 0x0000100026041824 */ /* 0x000fea00078e024d */
[----:B------:R-:W-:Y:S05]  /*6e40*/  @P1 IADD3 R2, PT, PT, R4, UR48, RZ ;  /* 0x0000003004021c10 */ /* 0x000fea000fffe0ff */
[----:B------:R-:W-:Y:S01]  /*6e50*/  @P1 IMAD.IADD R2, R81, 0x1, R2 ;  /* 0x0000000151021824 */ /* 0x000fe200078e0202 */
[----:B------:R-:W-:Y:S06]  /*6e60*/  @P0 BRA `(.L_x_123) ;  /* 0x00000000000c0947 */ /* 0x000fec0003800000 */
[----:B--2---:R-:W-:Y:S04]  /*6e70*/  SHF.L.U32 R0, R71, 0x1f, RZ ;  /* 0x0000001f47007819 */ /* 0x004fe800000006ff */
[----:B------:R-:W2:Y:S02]  /*6e80*/  SYNCS.PHASECHK.TRANS64.TRYWAIT P0, [R3+URZ+0x50], R0 ;  /* 0x00005000030075a7 */ /* 0x000ea400080011ff */
[----:B--2---:R-:W-:Y:S05]  /*6e90*/  @!P0 BRA `(.L_x_124) ;  /* 0x0000002800248947 */ /* 0x004fea0003800000 */
.L_x_123:
[----:B------:R-:W-:Y:S05]  /*6ea0*/  BSYNC B0 ;  /* 0x0000000000007941 */ /* 0x000fea0003800000 */
.L_x_122:
[----:B------:R-:W-:Y:S02]  /*6eb0*/  ISETP.NE.AND P0, PT, R80, RZ, PT ;  /* 0x000000ff5000720c */ /* 0x000fe40003f05270 */
[----:B------:R-:W-:Y:S11]  /*6ec0*/  IADD3 R38, PT, PT, R38, 0x1, RZ ;  /* 0x0000000126267810 */ /* 0x000ff60007ffe0ff */
[----:B------:R3:W4:Y:S04]  /*6ed0*/  @P0 LDS.128 R40, [R4+UR48+0x200] ;  /* 0x0002003004280984 */ /* 0x0007280008000c00 */
[----:B------:R3:W1:Y:S02]  /*6ee0*/  @P0 LDS.128 R48, [R2+0x200] ;  /* 0x0002000002300984 */ /* 0x0006640000000c00 */
.L_x_121:
[----:B------:R-:W-:Y:S05]  /*6ef0*/  BSYNC B1 ;  /* 0x0000000000017941 */ /* 0x000fea0003800000 */
.L_x_120:
[----:B--2---:R-:W-:Y:S05]  /*6f00*/  VIADD R3, R34, 0x10 ;  /* 0x0000001022037836 */ /* 0x004fea0000000000 */
[----:B------:R-:W-:Y:S04]  /*6f10*/  SHF.R.U32.HI R3, RZ, 0x15, R3 ;  /* 0x00000015ff037819 */ /* 0x000fe80000011603 */
[----:B------:R-:W-:Y:S11]  /*6f20*/  LOP3.LUT P0, RZ, R3, 0x3, R66, 0x48, !PT ;  /* 0x0000000303ff7812 */ /* 0x000ff60007804842 */
[----:B------:R-:W-:Y:S02]  /*6f30*/  @!UPT UIADD3 URZ, UPT, UPT, URZ, URZ, URZ ;  /* 0x000000fffffff290 */ /* 0x000fe4000fffe0ff */
[----:B------:R-:W-:Y:S05]  /*6f40*/  @!P0 BRA `(.L_x_125) ;  /* 0x0000000000408947 */ /* 0x000fea0003800000 */
[----:B------:R-:W2:Y:S01]  /*6f50*/  LDCU.64 UR8, c[0x4][0x70] ;  /* 0x01000e00ff0877ac */ /* 0x000ea20008000a00 */
[----:B------:R-:W-:Y:S01]  /*6f60*/  MOV R3, 0x0 ;  /* 0x0000000000037802 */ /* 0x000fe20000000f00 */
[----:B------:R-:W-:Y:S02]  /*6f70*/  HFMA2 R12, -RZ, RZ, 0, 5.9604644775390625e-08 ;  /* 0x00000001ff0c7431 */ /* 0x000fe400000001ff */
[----:B------:R-:W-:Y:S02]  /*6f80*/  IMAD.MOV.U32 R8, RZ, RZ, 0x192 ;  /* 0x00000192ff087424 */ /* 0x000fe400078e00ff */
[----:B------:R-:W-:Y:S01]  /*6f90*/  IMAD.MOV.U32 R13, RZ, RZ, RZ ;  /* 0x000000ffff0d7224 */ /* 0x000fe200078e00ff */
[----:B------:R-:W5:Y:S01]  /*6fa0*/  LDCU.64 UR6, c[0x4][0x78] ;  /* 0x01000f00ff0677ac */ /* 0x000f620008000a00 */
[----:B---3--:R-:W3:Y:S01]  /*6fb0*/  LDC.64 R2, c[0x4][R3] ;  /* 0x0100000003027b82 */ /* 0x008ee20000000a00 */
[----:B------:R-:W4:Y:S01]  /*6fc0*/  LDCU.64 UR4, c[0x4][0x10] ;  /* 0x01000200ff0477ac */ /* 0x000f220008000a00 */
[----:B--2---:R-:W-:Y:S01]  /*6fd0*/  MOV R5, UR9 ;  /* 0x0000000900057c02 */ /* 0x004fe20008000f00 */
[----:B------:R-:W-:Y:S01]  /*6fe0*/  IMAD.U32 R4, RZ, RZ, UR8 ;  /* 0x00000008ff047e24 */ /* 0x000fe2000f8e00ff */
[----:B-----5:R-:W-:Y:S01]  /*6ff0*/  MOV R7, UR7 ;  /* 0x0000000700077c02 */ /* 0x020fe20008000f00 */
[----:B------:R-:W-:Y:S01]  /*7000*/  IMAD.U32 R6, RZ, RZ, UR6 ;  /* 0x00000006ff067e24 */ /* 0x000fe2000f8e00ff */
[----:B----4-:R-:W-:Y:S01]  /*7010*/  MOV R11, UR5 ;  /* 0x00000005000b7c02 */ /* 0x010fe20008000f00 */
[----:B------:R-:W-:Y:S02]  /*7020*/  IMAD.U32 R10, RZ, RZ, UR4 ;  /* 0x00000004ff0a7e24 */ /* 0x000fe4000f8e00ff */
[----:B------:R-:W-:Y:S07]  /*7030*/  LEPC R20, `(.L_x_125) ;  /* 0x000000001014794e */ /* 0x000fee0000000000 */
[----:B-1-3--:R-:W-:Y:S05]  /*7040*/  CALL.ABS.NOINC R2 ;  /* 0x0000000002007343 */ /* 0x00afea0003c00000 */
.L_x_125:
[----:B------:R-:W-:Y:S01]  /*7050*/  ISETP.NE.AND P6, PT, R78, RZ, PT ;  /* 0x000000ff4e00720c */ /* 0x000fe20003fc5270 */
[----:B------:R-:W-:Y:S05]  /*7060*/  WARPSYNC.ALL ;  /* 0x0000000000007948 */ /* 0x000fea0003800000 */
[----:B------:R-:W-:Y:S01]  /*7070*/  R2UR UR4, R34 ;  /* 0x00000000220472ca */ /* 0x000fe200000e0000 */
[--C-:B----4-:R-:W-:Y:S01]  /*7080*/  HADD2.F32 R20, -RZ, R40.reuse.H0_H0 ;  /* 0x20000028ff147230 */ /* 0x110fe20000004100 */
[----:B------:R-:W-:Y:S01]  /*7090*/  ISETP.NE.AND P0, PT, R72, RZ, PT ;  /* 0x000000ff4800720c */ /* 0x000fe20003f05270 */
[----:B------:R-:W-:Y:S01]  /*70a0*/  HADD2.F32 R21, -RZ, R40.H1_H1 ;  /* 0x30000028ff157230 */ /* 0x000fe20000004100 */
[----:B------:R-:W-:Y:S01]  /*70b0*/  MOV R82, UR51 ;  /* 0x0000003300527c02 */ /* 0x000fe20008000f00 */
[--C-:B------:R-:W-:Y:S01]  /*70c0*/  HADD2.F32 R36, -RZ, R41.reuse.H1_H1 ;  /* 0x30000029ff247230 */ /* 0x100fe20000004100 */
[----:B------:R-:W-:Y:S01]  /*70d0*/  MOV R83, UR37 ;  /* 0x0000002500537c02 */ /* 0x000fe20008000f00 */
[----:B-1----:R-:W-:Y:S01]  /*70e0*/  HADD2.F32 R37, -RZ, R48.H0_H0 ;  /* 0x20000030ff257230 */ /* 0x002fe20000004100 */
[----:B------:R-:W-:Y:S01]  /*70f0*/  @P6 LEA R82, R82, UR48, 0x3 ;  /* 0x0000003052526c11 */ /* 0x000fe2000f8e18ff */
[----:B------:R-:W-:Y:S01]  /*7100*/  BSSY.RECONVERGENT B0, `(.L_x_126) ;  /* 0x0000052000007945 */ /* 0x000fe20003800200 */
[----:B------:R-:W-:Y:S02]  /*7110*/  @P6 SHF.L.U32 R88, R71, 0x1f, RZ ;  /* 0x0000001f47586819 */ /* 0x000fe400000006ff */
[----:B------:R-:W-:Y:S01]  /*7120*/  @P6 IADD3 R82, PT, PT, R82, 0x70, RZ ;  /* 0x0000007052526810 */ /* 0x000fe20007ffe0ff */
[----:B---3--:R-:W1:Y:S03]  /*7130*/  LDTM.x16 R4, tmem[UR4+0x10] ;  /* 0x00001004000479ee */ /* 0x008e660008240000 */
[----:B------:R-:W-:Y:S02]  /*7140*/  @P6 PRMT R82, R83, 0x654, R82 ;  /* 0x0000065453526816 */ /* 0x000fe40000000052 */
[----:B------:R-:W-:Y:S01]  /*7150*/  LEA R83, R38, UR48, 0x3 ;  /* 0x0000003026537c11 */ /* 0x000fe2000f8e18ff */
[C---:B-1----:R-:W-:Y:S01]  /*7160*/  FMUL R0, R32.reuse, R4 ;  /* 0x0000000420007220 */ /* 0x042fe20000400000 */
[C---:B------:R-:W-:Y:S01]  /*7170*/  FMUL R2, R32.reuse, R5 ;  /* 0x0000000520027220 */ /* 0x040fe20000400000 */
[C---:B------:R-:W-:Y:S01]  /*7180*/  FMUL R3, R32.reuse, R6 ;  /* 0x0000000620037220 */ /* 0x040fe20000400000 */
[C---:B------:R-:W-:Y:S01]  /*7190*/  FMUL R7, R32.reuse, R7 ;  /* 0x0000000720077220 */ /* 0x040fe20000400000 */
[C---:B------:R-:W-:Y:S01]  /*71a0*/  FFMA R0, R35.reuse, R20, R0 ;  /* 0x0000001423007223 */ /* 0x040fe20000000000 */
[----:B------:R-:W-:Y:S02]  /*71b0*/  HADD2.F32 R20, -RZ, R41.H0_H0 ;  /* 0x20000029ff147230 */ /* 0x000fe40000004100 */
[C---:B------:R-:W-:Y:S01]  /*71c0*/  FFMA R2, R35.reuse, R21, R2 ;  /* 0x0000001523027223 */ /* 0x040fe20000000002 */
[C---:B------:R-:W-:Y:S01]  /*71d0*/  FMUL R4, R32.reuse, R8 ;  /* 0x0000000820047220 */ /* 0x040fe20000400000 */
[C---:B------:R-:W-:Y:S01]  /*71e0*/  FMUL R5, R32.reuse, R9 ;  /* 0x0000000920057220 */ /* 0x040fe20000400000 */
[--C-:B------:R-:W-:Y:S02]  /*71f0*/  HADD2.F32 R21, -RZ, R43.reuse.H0_H0 ;  /* 0x2000002bff157230 */ /* 0x100fe40000004100 */
[C---:B------:R-:W-:Y:S01]  /*7200*/  FFMA R3, R35.reuse, R20, R3 ;  /* 0x0000001423037223 */ /* 0x040fe20000000003 */
[--C-:B------:R-:W-:Y:S02]  /*7210*/  HADD2.F32 R20, -RZ, R42.reuse.H0_H0 ;  /* 0x2000002aff147230 */ /* 0x100fe40000004100 */
[C---:B------:R-:W-:Y:S01]  /*7220*/  FFMA R7, R35.reuse, R36, R7 ;  /* 0x0000002423077223 */ /* 0x040fe20000000007 */
[C---:B------:R-:W-:Y:S01]  /*7230*/  FMUL R6, R32.reuse, R10 ;  /* 0x0000000a20067220 */ /* 0x040fe20000400000 */
[----:B------:R-:W-:Y:S02]  /*7240*/  HADD2.F32 R36, -RZ, R43.H1_H1 ;  /* 0x3000002bff247230 */ /* 0x000fe40000004100 */
[C---:B------:R-:W-:Y:S01]  /*7250*/  FMUL R11, R32.reuse, R11 ;  /* 0x0000000b200b7220 */ /* 0x040fe20000400000 */
[C---:B------:R-:W-:Y:S01]  /*7260*/  FFMA R4, R35.reuse, R20, R4 ;  /* 0x0000001423047223 */ /* 0x040fe20000000004 */
[----:B------:R-:W-:Y:S02]  /*7270*/  HADD2.F32 R20, -RZ, R42.H1_H1 ;  /* 0x3000002aff147230 */ /* 0x000fe40000004100 */
[C---:B------:R-:W-:Y:S01]  /*7280*/  FMUL R8, R32.reuse, R12 ;  /* 0x0000000c20087220 */ /* 0x040fe20000400000 */
[C---:B------:R-:W-:Y:S01]  /*7290*/  FMUL R9, R32.reuse, R13 ;  /* 0x0000000d20097220 */ /* 0x040fe20000400000 */
[C---:B------:R-:W-:Y:S01]  /*72a0*/  FMUL R10, R32.reuse, R14 ;  /* 0x0000000e200a7220 */ /* 0x040fe20000400000 */
[C---:B------:R-:W-:Y:S01]  /*72b0*/  FMUL R15, R32.reuse, R15 ;  /* 0x0000000f200f7220 */ /* 0x040fe20000400000 */
[C---:B------:R-:W-:Y:S01]  /*72c0*/  FFMA R5, R35.reuse, R20, R5 ;  /* 0x0000001423057223 */ /* 0x040fe20000000005 */
[----:B------:R-:W-:Y:S02]  /*72d0*/  HADD2.F32 R20, -RZ, R48.H1_H1 ;  /* 0x30000030ff147230 */ /* 0x000fe40000004100 */
[C---:B------:R-:W-:Y:S01]  /*72e0*/  FFMA R6, R35.reuse, R21, R6 ;  /* 0x0000001523067223 */ /* 0x040fe20000000006 */
[C---:B------:R-:W-:Y:S01]  /*72f0*/  FFMA R11, R35.reuse, R36, R11 ;  /* 0x00000024230b7223 */ /* 0x040fe2000000000b */
[C---:B------:R-:W-:Y:S01]  /*7300*/  FFMA R8, R35.reuse, R37, R8 ;  /* 0x0000002523087223 */ /* 0x040fe20000000008 */
[--C-:B------:R-:W-:Y:S02]  /*7310*/  HADD2.F32 R21, -RZ, R49.reuse.H0_H0 ;  /* 0x20000031ff157230 */ /* 0x100fe40000004100 */
[C---:B------:R-:W-:Y:S01]  /*7320*/  FFMA R9, R35.reuse, R20, R9 ;  /* 0x0000001423097223 */ /* 0x040fe20000000009 */
[----:B------:R-:W-:Y:S02]  /*7330*/  HADD2.F32 R20, -RZ, R49.H1_H1 ;  /* 0x30000031ff147230 */ /* 0x000fe40000004100 */
[C---:B------:R-:W-:Y:S01]  /*7340*/  FMUL R12, R32.reuse, R16 ;  /* 0x00000010200c7220 */ /* 0x040fe20000400000 */
[C---:B------:R-:W-:Y:S01]  /*7350*/  FMUL R13, R32.reuse, R17 ;  /* 0x00000011200d7220 */ /* 0x040fe20000400000 */
[C---:B------:R-:W-:Y:S01]  /*7360*/  FFMA R10, R35.reuse, R21, R10 ;  /* 0x00000015230a7223 */ /* 0x040fe2000000000a */
[--C-:B------:R-:W-:Y:S02]  /*7370*/  HADD2.F32 R21, -RZ, R50.reuse.H0_H0 ;  /* 0x20000032ff157230 */ /* 0x100fe40000004100 */
[C---:B------:R-:W-:Y:S01]  /*7380*/  FFMA R15, R35.reuse, R20, R15 ;  /* 0x00000014230f7223 */ /* 0x040fe2000000000f */
[----:B------:R-:W-:Y:S02]  /*7390*/  HADD2.F32 R20, -RZ, R50.H1_H1 ;  /* 0x30000032ff147230 */ /* 0x000fe40000004100 */
[C---:B------:R-:W-:Y:S01]  /*73a0*/  FMUL R14, R32.reuse, R18 ;  /* 0x00000012200e7220 */ /* 0x040fe20000400000 */
[--C-:B------:R-:W-:Y:S02]  /*73b0*/  HADD2.F32 R37, -RZ, R51.reuse.H0_H0 ;  /* 0x20000033ff257230 */ /* 0x100fe40000004100 */
[----:B------:R-:W-:Y:S01]  /*73c0*/  FMUL R19, R32, R19 ;  /* 0x0000001320137220 */ /* 0x000fe20000400000 */
[----:B------:R-:W-:Y:S01]  /*73d0*/  HADD2.F32 R36, -RZ, R51.H1_H1 ;  /* 0x30000033ff247230 */ /* 0x000fe20000004100 */
        /* <DEDUP_REMOVED lines=22> */
[----:B------:R-:W-:Y:S02]  /*7540*/  UIADD3 UR12, UP0, UPT, UR52, 0x680, URZ ;  /* 0x00000680340c7890 */ /* 0x000fe4000ff1e0ff */
[----:B------:R-:W-:Y:S02]  /*7550*/  UIADD3 UR9, UPT, UPT, UR41, 0x10, URZ ;  /* 0x0000001029097890 */ /* 0x000fe4000fffe0ff */
[----:B------:R-:W-:Y:S02]  /*7560*/  UIADD3 UR8, UPT, UPT, UR48, 0x1200, URZ ;  /* 0x0000120030087890 */ /* 0x000fe4000fffe0ff */
[----:B------:R-:W-:Y:S01]  /*7570*/  UIADD3.X UR13, UPT, UPT, URZ, UR53, URZ, UP0, !UPT ;  /* 0x00000035ff0d7290 */ /* 0x000fe200087fe4ff */
[----:B------:R-:W-:Y:S01]  /*7580*/  UMOV UR10, UR42 ;  /* 0x0000002a000a7c82 */ /* 0x000fe20008000000 */
[----:B------:R-:W-:Y:S01]  /*7590*/  UMOV UR11, UR36 ;  /* 0x00000024000b7c82 */ /* 0x000fe20008000000 */
[----:B------:R-:W-:Y:S02]  /*75a0*/  UIADD3 UR5, UPT, UPT, UR41, 0x50, URZ ;  /* 0x0000005029057890 */ /* 0x000fe4000fffe0ff */
[----:B------:R-:W-:Y:S01]  /*75b0*/  UIADD3 UR4, UPT, UPT, UR48, 0x1a00, URZ ;  /* 0x00001a0030047890 */ /* 0x000fe2000fffe0ff */
[----:B------:R-:W-:Y:S03]  /*75c0*/  UMOV UR6, UR42 ;  /* 0x0000002a00067c82 */ /* 0x000fe60008000000 */
[----:B------:R2:W-:Y:S01]  /*75d0*/  UTMASTG.3D [UR8], [UR12] ;  /* 0x000000080c0073b5 */ /* 0x0005e20008010000 */
[----:B------:R-:W-:Y:S04]  /*75e0*/  UMOV UR7, UR36 ;  /* 0x0000002400077c82 */ /* 0x000fe80008000000 */
[----:B------:R2:W-:Y:S01]  /*75f0*/  UTMASTG.3D [UR4], [UR12] ;  /* 0x000000040c0073b5 */ /* 0x0005e20008010000 */
[----:B------:R0:W-:Y:S01]  /*7600*/  UTMACMDFLUSH ;  /* 0x00000000000079b7 */ /* 0x0001e20000000000 */
[----:B--2---:R-:W-:Y:S04]  /*7610*/  DEPBAR.LE SB0, 0x1 ;  /* 0x000080400000791a */ /* 0x004fe80000000000 */
.L_x_127:
[----:B------:R-:W-:Y:S05]  /*7620*/  BSYNC.RECONVERGENT B0 ;  /* 0x0000000000007941 */ /* 0x000fea0003800200 */
.L_x_126:
[----:B------:R-:W-:Y:S01]  /*7630*/  BAR.SYNC.DEFER_BLOCKING 0x1, 0x80 ;  /* 0x0042000000007b1d */ /* 0x000fe20000010000 */
[----:B------:R-:W-:Y:S04]  /*7640*/  UIADD3 UR40, UPT, UPT, UR51, 0x1, URZ ;  /* 0x0000000133287890 */ /* 0x000fe8000fffe0ff */
[----:B------:R-:W-:Y:S04]  /*7650*/  UISETP.NE.AND UP0, UPT, UR40, 0x4, UPT ;  /* 0x000000042800788c */ /* 0x000fe8000bf05270 */
[----:B------:R-:W-:Y:S01]  /*7660*/  USEL UR40, UR40, URZ, UP0 ;  /* 0x000000ff28287287 */ /* 0x000fe20008000000 */
[----:B------:R2:W-:Y:S01]  /*7670*/  @P6 SYNCS.ARRIVE.TRANS64.RED.A1T0 RZ, [R82+URZ], RZ ;  /* 0x000000ff52ff69a7 */ /* 0x0005e200081004ff */
[----:B------:R-:W-:Y:S01]  /*7680*/  BSSY B1, `(.L_x_128) ;  /* 0x0000013000017945 */ /* 0x000fe20003800000 */
[----:B------:R-:W3:Y:S02]  /*7690*/  @P6 SYNCS.PHASECHK.TRANS64.TRYWAIT P0, [R83+URZ+0x50], R88 ;  /* 0x00005058530065a7 */ /* 0x000ee400080011ff */
[----:B---3--:R-:W-:Y:S01]  /*76a0*/  @P6 SEL R39, RZ, 0x1, !P0 ;  /* 0x00000001ff276807 */ /* 0x008fe20004000000 */
[----:B--2---:R-:W-:Y:S06]  /*76b0*/  @!P6 BRA `(.L_x_129) ;  /* 0x00000000003ce947 */ /* 0x004fec0003800000 */
[----:B------:R-:W-:Y:S01]  /*76c0*/  ISETP.NE.AND P1, PT, R80, RZ, PT ;  /* 0x000000ff5000720c */ /* 0x000fe20003f25270 */
[----:B------:R-:W-:Y:S01]  /*76d0*/  BSSY B0, `(.L_x_130) ;  /* 0x0000009000007945 */ /* 0x000fe20003800000 */
[----:B------:R-:W-:Y:S11]  /*76e0*/  ISETP.NE.AND P0, PT, R39, RZ, PT ;  /* 0x000000ff2700720c */ /* 0x000ff60003f05270 */
[----:B------:R-:W-:Y:S05]  /*76f0*/  @P1 IMAD R2, R38, 0x1000, R77 ;  /* 0x0000100026021824 */ /* 0x000fea00078e024d */
[----:B------:R-:W-:Y:S05]  /*7700*/  @P1 IADD3 R0, PT, PT, R2, UR48, RZ ;  /* 0x0000003002001c10 */ /* 0x000fea000fffe0ff */
[----:B------:R-:W-:Y:S01]  /*7710*/  @P1 IMAD.IADD R0, R81, 0x1, R0 ;  /* 0x0000000151001824 */ /* 0x000fe200078e0200 */
[----:B------:R-:W-:Y:S06]  /*7720*/  @P0 BRA `(.L_x_131) ;  /* 0x00000000000c0947 */ /* 0x000fec0003800000 */
[----:B------:R-:W-:Y:S04]  /*7730*/  SHF.L.U32 R4, R71, 0x1f, RZ ;  /* 0x0000001f47047819 */ /* 0x000fe800000006ff */
[----:B------:R-:W2:Y:S02]  /*7740*/  SYNCS.PHASECHK.TRANS64.TRYWAIT P0, [R83+URZ+0x50], R4 ;  /* 0x00005004530075a7 */ /* 0x000ea400080011ff */
[----:B--2---:R-:W-:Y:S05]  /*7750*/  @!P0 BRA `(.L_x_132) ;  /* 0x0000002000088947 */ /* 0x004fea0003800000 */
.L_x_131:
[----:B------:R-:W-:Y:S05]  /*7760*/  BSYNC B0 ;  /* 0x0000000000007941 */ /* 0x000fea0003800000 */
.L_x_130:
[----:B------:R-:W-:Y:S02]  /*7770*/  ISETP.NE.AND P0, PT, R80, RZ, PT ;  /* 0x000000ff5000720c */ /* 0x000fe40003f05270 */
[----:B------:R-:W-:Y:S11]  /*7780*/  IADD3 R38, PT, PT, R38, 0x1, RZ ;  /* 0x0000000126267810 */ /* 0x000ff60007ffe0ff */
[----:B------:R3:W4:Y:S04]  /*7790*/  @P0 LDS.128 R40, [R2+UR48+0x200] ;  /* 0x0002003002280984 */ /* 0x0007280008000c00 */
[----:B------:R3:W1:Y:S02]  /*77a0*/  @P0 LDS.128 R48, [R0+0x200] ;  /* 0x0002000000300984 */ /* 0x0006640000000c00 */
.L_x_129:
[----:B------:R-:W-:Y:S05]  /*77b0*/  BSYNC B1 ;  /* 0x0000000000017941 */ /* 0x000fea0003800000 */
.L_x_128:
[----:B------:R-:W-:Y:S05]  /*77c0*/  VIADD R3, R34, 0x20 ;  /* 0x0000002022037836 */ /* 0x000fea0000000000 */
[----:B------:R-:W-:Y:S04]  /*77d0*/  SHF.R.U32.HI R3, RZ, 0x15, R3 ;  /* 0x00000015ff037819 */ /* 0x000fe80000011603 */
[----:B------:R-:W-:Y:S11]  /*77e0*/  LOP3.LUT P0, RZ, R3, 0x3, R66, 0x48, !PT ;  /* 0x0000000303ff7812 */ /* 0x000ff60007804842 */
[----:B------:R-:W-:Y:S02]  /*77f0*/  @!UPT UIADD3 URZ, UPT, UPT, URZ, URZ, URZ ;  /* 0x000000fffffff290 */ /* 0x000fe4000fffe0ff */
[----:B------:R-:W-:Y:S05]  /*7800*/  @!P0 BRA `(.L_x_133) ;  /* 0x0000000000408947 */ /* 0x000fea0003800000 */
[----:B------:R-:W5:Y:S01]  /*7810*/  LDCU.64 UR8, c[0x4][0x70] ;  /* 0x01000e00ff0877ac */ /* 0x000f620008000a00 */
[----:B------:R-:W-:Y:S01]  /*7820*/  MOV R3, 0x0 ;  /* 0x0000000000037802 */ /* 0x000fe20000000f00 */
[----:B------:R-:W-:Y:S02]  /*7830*/  HFMA2 R12, -RZ, RZ, 0, 5.9604644775390625e-08 ;  /* 0x00000001ff0c7431 */ /* 0x000fe400000001ff */
[----:B------:R-:W-:Y:S02]  /*7840*/  IMAD.MOV.U32 R8, RZ, RZ, 0x192 ;  /* 0x00000192ff087424 */ /* 0x000fe400078e00ff */
[----:B------:R-:W-:Y:S01]  /*7850*/  IMAD.MOV.U32 R13, RZ, RZ, RZ ;  /* 0x000000ffff0d7224 */ /* 0x000fe200078e00ff */
[----:B------:R-:W4:Y:S01]  /*7860*/  LDCU.64 UR6, c[0x4][0x78] ;  /* 0x01000f00ff0677ac */ /* 0x000f220008000a00 */
[----:B---3--:R-:W3:Y:S01]  /*7870*/  LDC.64 R2, c[0x4][R3] ;  /* 0x0100000003027b82 */ /* 0x008ee20000000a00 */
[----:B------:R-:W1:Y:S01]  /*7880*/  LDCU.64 UR4, c[0x4][0x10] ;  /* 0x01000200ff0477ac */ /* 0x000e620008000a00 */
[----:B-----5:R-:W-:Y:S01]  /*7890*/  MOV R5, UR9 ;  /* 0x0000000900057c02 */ /* 0x020fe20008000f00 */
[----:B--2---:R-:W-:Y:S01]  /*78a0*/  IMAD.U32 R4, RZ, RZ, UR8 ;  /* 0x00000008ff047e24 */ /* 0x004fe2000f8e00ff */
[----:B----4-:R-:W-:Y:S01]  /*78b0*/  MOV R7, UR7 ;  /* 0x0000000700077c02 */ /* 0x010fe20008000f00 */
[----:B------:R-:W-:Y:S01]  /*78c0*/  IMAD.U32 R6, RZ, RZ, UR6 ;  /* 0x00000006ff067e24 */ /* 0x000fe2000f8e00ff */
[----:B-1----:R-:W-:Y:S01]  /*78d0*/  MOV R11, UR5 ;  /* 0x00000005000b7c02 */ /* 0x002fe20008000f00 */
[----:B------:R-:W-:Y:S02]  /*78e0*/  IMAD.U32 R10, RZ, RZ, UR4 ;  /* 0x00000004ff0a7e24 */ /* 0x000fe4000f8e00ff */
[----:B------:R-:W-:Y:S07]  /*78f0*/  LEPC R20, `(.L_x_133) ;  /* 0x000000001014794e */ /* 0x000fee0000000000 */
[----:B---3--:R-:W-:Y:S05]  /*7900*/  CALL.ABS.NOINC R2 ;  /* 0x0000000002007343 */ /* 0x008fea0003c00000 */
.L_x_133:
        /* <DEDUP_REMOVED lines=8> */
[----:B--2---:R-:W-:Y:S01]  /*7990*/  MOV R83, UR37 ;  /* 0x0000002500537c02 */ /* 0x004fe20008000f00 */
[----:B-1----:R-:W-:Y:S01]  /*79a0*/  HADD2.F32 R37, -RZ, R48.H0_H0 ;  /* 0x20000030ff257230 */ /* 0x002fe20000004100 */
[----:B------:R-:W-:Y:S01]  /*79b0*/  @P6 LEA R82, R82, UR48, 0x3 ;  /* 0x0000003052526c11 */ /* 0x000fe2000f8e18ff */
[----:B------:R-:W-:Y:S01]  /*79c0*/  BSSY.RECONVERGENT B0, `(.L_x_134) ;  /* 0x0000052000007945 */ /* 0x000fe20003800200 */
[----:B------:R-:W-:Y:S02]  /*79d0*/  LEA R88, R38, UR48, 0x3 ;  /* 0x0000003026587c11 */ /* 0x000fe4000f8e18ff */
[----:B------:R-:W-:Y:S01]  /*79e0*/  @P6 IADD3 R82, PT, PT, R82, 0x70, RZ ;  /* 0x0000007052526810 */ /* 0x000fe20007ffe0ff */
[----:B------:R-:W3:Y:S03]  /*79f0*/  LDTM.x16 R4, tmem[UR4+0x20] ;  /* 0x00002004000479ee */ /* 0x000ee60008240000 */
[----:B------:R-:W-:Y:S02]  /*7a00*/  @P6 PRMT R82, R83, 0x654, R82 ;  /* 0x0000065453526816 */ /* 0x000fe40000000052 */
[----:B------:R-:W-:Y:S01]  /*7a10*/  @P6 SHF.L.U32 R83, R71, 0x1f, RZ ;  /* 0x0000001f47536819 */ /* 0x000fe200000006ff */
[C---:B---3--:R-:W-:Y:S01]  /*7a20*/  FMUL R0, R32.reuse, R4 ;  /* 0x0000000420007220 */ /* 0x048fe20000400000 */
        /* <DEDUP_REMOVED lines=75> */
.L_x_135:
[----:B------:R-:W-:Y:S05]  /*7ee0*/  BSYNC.RECONVERGENT B0 ;  /* 0x0000000000007941 */ /* 0x000fea0003800200 */
.L_x_134:
        /* <DEDUP_REMOVED lines=19> */
.L_x_139:
[----:B------:R-:W-:Y:S05]  /*8020*/  BSYNC B0 ;  /* 0x0000000000007941 */ /* 0x000fea0003800000 */
.L_x_138:
[----:B------:R-:W-:Y:S11]  /*8030*/  ISETP.NE.AND P0, PT, R80, RZ, PT ;  /* 0x000000ff5000720c */ /* 0x000ff60003f05270 */
[----:B------:R-:W-:Y:S02]  /*8040*/  @!UPT UIADD3 URZ, UPT, UPT, URZ, URZ, URZ ;  /* 0x000000fffffff290 */ /* 0x000fe4000fffe0ff */
[----:B------:R3:W4:Y:S04]  /*8050*/  @P0 LDS.128 R40, [R38+UR48+0x200] ;  /* 0x0002003026280984 */ /* 0x0007280008000c00 */
[----:B------:R3:W1:Y:S02]  /*8060*/  @P0 LDS.128 R48, [R81+0x200] ;  /* 0x0002000051300984 */ /* 0x0006640000000c00 */
.L_x_137:
[----:B------:R-:W-:Y:S05]  /*8070*/  BSYNC B1 ;  /* 0x0000000000017941 */ /* 0x000fea0003800000 */
.L_x_136:
        /* <DEDUP_REMOVED lines=11> */
[----:B------:R-:W1:Y:S01]  /*8130*/  LDC.64 R2, c[0x4][R3] ;  /* 0x0100000003027b82 */ /* 0x000e620000000a00 */
[----:B------:R-:W3:Y:S01]  /*8140*/  LDCU.64 UR4, c[0x4][0x10] ;  /* 0x01000200ff0477ac */ /* 0x000ee20008000a00 */
[----:B--2---:R-:W-:Y:S01]  /*8150*/  MOV R5, UR9 ;  /* 0x0000000900057c02 */ /* 0x004fe20008000f00 */
[----:B------:R-:W-:Y:S01]  /*8160*/  IMAD.U32 R4, RZ, RZ, UR8 ;  /* 0x00000008ff047e24 */ /* 0x000fe2000f8e00ff */
[----:B-----5:R-:W-:Y:S01]  /*8170*/  MOV R7, UR7 ;  /* 0x0000000700077c02 */ /* 0x020fe20008000f00 */
[----:B------:R-:W-:Y:S01]  /*8180*/  IMAD.U32 R6, RZ, RZ, UR6 ;  /* 0x00000006ff067e24 */ /* 0x000fe2000f8e00ff */
[----:B---3--:R-:W-:Y:S01]  /*8190*/  MOV R11, UR5 ;  /* 0x00000005000b7c02 */ /* 0x008fe20008000f00 */
[----:B------:R-:W-:Y:S02]  /*81a0*/  IMAD.U32 R10, RZ, RZ, UR4 ;  /* 0x00000004ff0a7e24 */ /* 0x000fe4000f8e00ff */
[----:B------:R-:W-:Y:S07]  /*81b0*/  LEPC R20, `(.L_x_141) ;  /* 0x000000001014794e */ /* 0x000fee0000000000 */
[----:B-1--4-:R-:W-:Y:S05]  /*81c0*/  CALL.ABS.NOINC R2 ;  /* 0x0000000002007343 */ /* 0x012fea0003c00000 */
.L_x_141:
[----:B------:R-:W-:Y:S01]  /*81d0*/  ISETP.NE.AND P0, PT, R72, RZ, PT ;  /* 0x000000ff4800720c */ /* 0x000fe20003f05270 */
[----:B------:R-:W-:Y:S05]  /*81e0*/  WARPSYNC.ALL ;  /* 0x0000000000007948 */ /* 0x000fea0003800000 */
[----:B------:R-:W-:Y:S01]  /*81f0*/  R2UR UR4, R34 ;  /* 0x00000000220472ca */ /* 0x000fe200000e0000 */
[--C-:B----4-:R-:W-:Y:S01]  /*8200*/  HADD2.F32 R20, -RZ, R40.reuse.H0_H0 ;  /* 0x20000028ff147230 */ /* 0x110fe20000004100 */
[----:B------:R-:W-:Y:S01]  /*8210*/  IADD3 R74, PT, PT, R74, 0xe0, RZ ;  /* 0x000000e04a4a7810 */ /* 0x000fe20007ffe0ff */
[----:B------:R-:W-:Y:S01]  /*8220*/  HADD2.F32 R36, -RZ, R40.H1_H1 ;  /* 0x30000028ff247230 */ /* 0x000fe20000004100 */
[----:B------:R-:W-:Y:S01]  /*8230*/  BSSY.RECONVERGENT B0, `(.L_x_142) ;  /* 0x0000053000007945 */ /* 0x000fe20003800200 */
[--C-:B------:R-:W-:Y:S01]  /*8240*/  HADD2.F32 R21, -RZ, R41.reuse.H0_H0 ;  /* 0x20000029ff157230 */ /* 0x100fe20000004100 */
[----:B------:R-:W-:Y:S01]  /*8250*/  LOP3.LUT R74, R74, 0xfefffff8, RZ, 0xc0, !PT ;  /* 0xfefffff84a4a7812 */ /* 0x000fe200078ec0ff */
[----:B---3--:R-:W-:Y:S02]  /*8260*/  HADD2.F32 R38, -RZ, R41.H1_H1 ;  /* 0x30000029ff267230 */ /* 0x008fe40000004100 */
[--C-:B------:R-:W-:Y:S02]  /*8270*/  HADD2.F32 R37, -RZ, R42.reuse.H0_H0 ;  /* 0x2000002aff257230 */ /* 0x100fe40000004100 */
[----:B------:R-:W-:Y:S02]  /*8280*/  HADD2.F32 R40, -RZ, R42.H1_H1 ;  /* 0x3000002aff287230 */ /* 0x000fe40000004100 */
[----:B------:R-:W2:Y:S01]  /*8290*/  LDTM.x16 R4, tmem[UR4+0x30] ;  /* 0x00003004000479ee */ /* 0x000ea20008240000 */
[----:B------:R-:W-:Y:S01]  /*82a0*/  NOP ;  /* 0x0000000000007918 */ /* 0x000fe20000000000 */
[----:B--2---:R2:W-:Y:S01]  /*82b0*/  SYNCS.ARRIVE.TRANS64.RED.A1T0 RZ, [R74+URZ], RZ ;  /* 0x000000ff4aff79a7 */ /* 0x0045e200081004ff */
[--C-:B------:R-:W-:Y:S02]  /*82c0*/  HADD2.F32 R39, -RZ, R43.reuse.H0_H0 ;  /* 0x2000002bff277230 */ /* 0x100fe40000004100 */
[----:B------:R-:W-:Y:S02]  /*82d0*/  HADD2.F32 R42, -RZ, R43.H1_H1 ;  /* 0x3000002bff2a7230 */ /* 0x000fe40000004100 */
[--C-:B-1----:R-:W-:Y:S02]  /*82e0*/  HADD2.F32 R41, -RZ, R48.reuse.H0_H0 ;  /* 0x20000030ff297230 */ /* 0x102fe40000004100 */
[----:B------:R-:W-:Y:S02]  /*82f0*/  HADD2.F32 R43, -RZ, R48.H1_H1 ;  /* 0x30000030ff2b7230 */ /* 0x000fe40000004100 */
[--C-:B------:R-:W-:Y:S02]  /*8300*/  HADD2.F32 R44, -RZ, R49.reuse.H0_H0 ;  /* 0x20000031ff2c7230 */ /* 0x100fe40000004100 */
[----:B------:R-:W-:Y:S02]  /*8310*/  HADD2.F32 R46, -RZ, R49.H1_H1 ;  /* 0x30000031ff2e7230 */ /* 0x000fe40000004100 */
[--C-:B------:R-:W-:Y:S02]  /*8320*/  HADD2.F32 R45, -RZ, R50.reuse.H0_H0 ;  /* 0x20000032ff2d7230 */ /* 0x100fe40000004100 */
[----:B------:R-:W-:Y:S02]  /*8330*/  HADD2.F32 R48, -RZ, R50.H1_H1 ;  /* 0x30000032ff307230 */ /* 0x000fe40000004100 */
[--C-:B------:R-:W-:Y:S02]  /*8340*/  HADD2.F32 R47, -RZ, R51.reuse.H0_H0 ;  /* 0x20000033ff2f7230 */ /* 0x100fe40000004100 */
[----:B------:R-:W-:Y:S02]  /*8350*/  HADD2.F32 R50, -RZ, R51.H1_H1 ;  /* 0x30000033ff327230 */ /* 0x000fe40000004100 */
[C---:B------:R-:W-:Y:S01]  /*8360*/  FMUL R4, R32.reuse, R4 ;  /* 0x0000000420047220 */ /* 0x040fe20000400000 */
[C---:B------:R-:W-:Y:S01]  /*8370*/  FMUL R5, R32.reuse, R5 ;  /* 0x0000000520057220 */ /* 0x040fe20000400000 */
[C---:B------:R-:W-:Y:S01]  /*8380*/  FMUL R6, R32.reuse, R6 ;  /* 0x0000000620067220 */ /* 0x040fe20000400000 */
[C---:B------:R-:W-:Y:S01]  /*8390*/  FMUL R7, R32.reuse, R7 ;  /* 0x0000000720077220 */ /* 0x040fe20000400000 */
[C---:B------:R-:W-:Y:S01]  /*83a0*/  FFMA R4, R35.reuse, R20, R4 ;  /* 0x0000001423047223 */ /* 0x040fe20000000004 */
        /* <DEDUP_REMOVED lines=21> */
[----:B------:R-:W-:Y:S01]  /*8500*/  FFMA R15, R35, R46, R15 ;  /* 0x0000002e230f7223 */ /* 0x000fe2000000000f */
        /* <DEDUP_REMOVED lines=20> */
[----:B-1----:R-:W1:Y:S02]  /*8650*/  FENCE.VIEW.ASYNC.S ;  /* 0x00000000000073c6 */ /* 0x002e640000000000 */
[----:B-1----:R-:W-:Y:S06]  /*8660*/  BAR.SYNC.DEFER_BLOCKING 0x1, 0x80 ;  /* 0x0042000000007b1d */ /* 0x002fec0000010000 */
        /* <DEDUP_REMOVED lines=14> */
[----:B-1----:R-:W-:Y:S04]  /*8750*/  DEPBAR.LE SB0, 0x1 ;  /* 0x000080400000791a */ /* 0x002fe80000000000 */
.L_x_143:
[----:B------:R-:W-:Y:S05]  /*8760*/  BSYNC.RECONVERGENT B0 ;  /* 0x0000000000007941 */ /* 0x000fea0003800200 */
.L_x_142:
[----:B------:R-:W-:Y:S01]  /*8770*/  BAR.SYNC.DEFER_BLOCKING 0x1, 0x80 ;  /* 0x0042000000007b1d */ /* 0x000fe20000010000 */
[----:B------:R-:W-:Y:S01]  /*8780*/  UISETP.NE.AND UP0, UPT, UR49, -0x4, UPT ;  /* 0xfffffffc3100788c */ /* 0x000fe2000bf05270 */
[----:B------:R-:W-:Y:S08]  /*8790*/  IADD3 R0, PT, PT, R30, 0x1, RZ ;  /* 0x000000011e007810 */ /* 0x000ff00007ffe0ff */
[----:B------:R-:W-:Y:S05]  /*87a0*/  BRA.U !UP0, `(.L_x_144) ;  /* 0x0000000108287547 */ /* 0x000fea000b800000 */
[----:B------:R-:W-:Y:S01]  /*87b0*/  ISETP.NE.AND P0, PT, R78, RZ, PT ;  /* 0x000000ff4e00720c */ /* 0x000fe20003f05270 */
[----:B------:R-:W-:Y:S01]  /*87c0*/  IMAD.U32 R3, RZ, RZ, UR51 ;  /* 0x00000033ff037e24 */ /* 0x000fe2000f8e00ff */
[----:B------:R-:W-:Y:S01]  /*87d0*/  UIADD3 UR51, UPT, UPT, UR51, 0x1, URZ ;  /* 0x0000000133337890 */ /* 0x000fe2000fffe0ff */
[----:B------:R-:W-:Y:S03]  /*87e0*/  IMAD.U32 R2, RZ, RZ, UR37 ;  /* 0x00000025ff027e24 */ /* 0x000fe6000f8e00ff */
[----:B------:R-:W-:Y:S04]  /*87f0*/  UISETP.NE.AND UP0, UPT, UR51, 0x4, UPT ;  /* 0x000000043300788c */ /* 0x000fe8000bf05270 */
[----:B------:R-:W-:Y:S03]  /*8800*/  USEL UR51, UR51, URZ, UP0 ;  /* 0x000000ff33337287 */ /* 0x000fe60008000000 */
[----:B------:R-:W-:Y:S05]  /*8810*/  @P0 LEA R3, R3, UR48, 0x3 ;  /* 0x0000003003030c11 */ /* 0x000fea000f8e18ff */
[----:B------:R-:W-:Y:S05]  /*8820*/  @P0 VIADD R3, R3, 0x70 ;  /* 0x0000007003030836 */ /* 0x000fea0000000000 */
[----:B------:R-:W-:Y:S04]  /*8830*/  @P0 PRMT R2, R2, 0x654, R3 ;  /* 0x0000065402020816 */ /* 0x000fe80000000003 */
[----:B------:R1:W-:Y:S03]  /*8840*/  @P0 SYNCS.ARRIVE.TRANS64.RED.A1T0 RZ, [R2+URZ], RZ ;  /* 0x000000ff02ff09a7 */ /* 0x0003e600081004ff */
.L_x_144:
[----:B------:R-:W-:Y:S01]  /*8850*/  ISETP.NE.AND P2, PT, R73, RZ, PT ;  /* 0x000000ff4900720c */ /* 0x000fe20003f45270 */
[----:B------:R-:W-:Y:S01]  /*8860*/  UIADD3 UR49, UPT, UPT, UR49, 0x4, URZ ;  /* 0x0000000431317890 */ /* 0x000fe2000fffe0ff */
[----:B------:R-:W-:Y:S01]  /*8870*/  ISETP.NE.AND P0, PT, R76, 0x2, PT ;  /* 0x000000024c00780c */ /* 0x000fe20003f05270 */
[----:B------:R-:W-:Y:S01]  /*8880*/  IMAD.IADD R20, R29, 0x1, R58 ;  /* 0x000000011d147824 */ /* 0x000fe200078e023a */
[----:B------:R-:W-:Y:S01]  /*8890*/  ISETP.NE.AND P1, PT, R0, 0x4, PT ;  /* 0x000000040000780c */ /* 0x000fe20003f25270 */
[----:B------:R-:W-:Y:S01]  /*88a0*/  IMAD.IADD R21, R31, 0x1, R60 ;  /* 0x000000011f157824 */ /* 0x000fe200078e023c */
[----:B-1----:R-:W-:Y:S02]  /*88b0*/  SEL R2, RZ, 0x1, P0 ;  /* 0x00000001ff027807 */ /* 0x002fe40000000000 */
[----:B------:R-:W-:Y:S02]  /*88c0*/  SEL R3, RZ, 0x1, P1 ;  /* 0x00000001ff037807 */ /* 0x000fe40000800000 */
[----:B------:R-:W-:Y:S02]  /*88d0*/  LOP3.LUT R69, R69, R2, RZ, 0x3c, !PT ;  /* 0x0000000245457212 */ /* 0x000fe400078e3cff */
[----:B------:R-:W-:Y:S02]  /*88e0*/  LOP3.LUT R70, R70, R3, RZ, 0x3c, !PT ;  /* 0x0000000346467212 */ /* 0x000fe400078e3cff */
[----:B------:R-:W-:Y:S02]  /*88f0*/  @P2 R2UR UR36, R68 ;  /* 0x00000000442422ca */ /* 0x000fe400000e0000 */
[----:B------:R-:W-:Y:S02]  /*8900*/  SEL R76, R76, RZ, P0 ;  /* 0x000000ff4c4c7207 */ /* 0x000fe40000000000 */
[----:B------:R-:W-:Y:S01]  /*8910*/  SEL R30, R0, RZ, P1 ;  /* 0x000000ff001e7207 */ /* 0x000fe20000800000 */
[----:B------:R-:W-:Y:S10]  /*8920*/  @P2 BRA `(.L_x_145) ;  /* 0xffffffcc00d42947 */ /* 0x000ff4000383ffff */
[----:B------:R-:W-:-:S09]  /*8930*/  UISETP.NE.AND UP0, UPT, UR50, URZ, UPT ;  /* 0x000000ff3200728c */ /* 0x000fd2000bf05270 */
[----:B------:R-:W-:Y:S05]  /*8940*/  BRA.U !UP0, `(.L_x_146) ;  /* 0x0000000108487547 */ /* 0x000fea000b800000 */
[----:B------:R-:W1:Y:S02]  /*8950*/  LDCU.64 UR4, c[0x0][0x890] ;  /* 0x00011200ff0477ac */ /* 0x000e640008000a00 */
[----:B-1----:R-:W-:-:S04]  /*8960*/  UISETP.NE.U32.AND UP0, UPT, UR4, URZ, UPT ;  /* 0x000000ff0400728c */ /* 0x002fc8000bf05070 */
[----:B------:R-:W-:-:S09]  /*8970*/  UISETP.NE.AND.EX UP0, UPT, UR5, URZ, UPT, UP0 ;  /* 0x000000ff0500728c */ /* 0x000fd2000bf05300 */
[----:B------:R-:W-:Y:S05]  /*8980*/  BRA.U UP0, `(.L_x_147) ;  /* 0x00000001000c7547 */ /* 0x000fea000b800000 */
[----:B------:R-:W-:-:S13]  /*8990*/  FSETP.NEU.AND P0, PT, R35, RZ, PT ;  /* 0x000000ff2300720b */ /* 0x000fda0003f0d000 */
[----:B------:R-:W-:Y:S05]  /*89a0*/  @!P0 EXIT ;  /* 0x000000000000894d */ /* 0x000fea0003800000 */
[----:B------:R-:W-:Y:S05]  /*89b0*/  BRA `(.L_x_146) ;  /* 0x00000000002c7947 */ /* 0x000fea0003800000 */
.L_x_147:
[----:B------:R-:W-:Y:S01]  /*89c0*/  ISETP.NE.AND P0, PT, R75, RZ, PT ;  /* 0x000000ff4b00720c */ /* 0x000fe20003f05270 */
[----:B------:R-:W-:-:S12]  /*89d0*/  BSSY.RECONVERGENT B0, `(.L_x_146) ;  /* 0x0000009000007945 */ /* 0x000fd80003800200 */
[----:B------:R-:W-:Y:S05]  /*89e0*/  @P0 BRA `(.L_x_148) ;  /* 0x0000000000140947 */ /* 0x000fea0003800000 */
[----:B------:R-:W1:Y:S02]  /*89f0*/  LDCU.64 UR4, c[0x0][0x888] ;  /* 0x00011100ff0477ac */ /* 0x000e640008000a00 */
[----:B-1----:R-:W-:-:S04]  /*8a00*/  ISETP.NE.U32.AND P0, PT, RZ, UR4, PT ;  /* 0x00000004ff007c0c */ /* 0x002fc8000bf05070 */
[----:B------:R-:W-:-:S13]  /*8a10*/  ISETP.NE.AND.EX P0, PT, RZ, UR5, PT, P0 ;  /* 0x00000005ff007c0c */ /* 0x000fda000bf05300 */
[----:B------:R-:W-:Y:S05]  /*8a20*/  @!P0 EXIT ;  /* 0x000000000000894d */ /* 0x000fea0003800000 */
[----:B------:R-:W-:Y:S05]  /*8a30*/  BRA `(.L_x_149) ;  /* 0x0000000000087947 */ /* 0x000fea0003800000 */
.L_x_148:
[----:B------:R-:W-:-:S13]  /*8a40*/  FSETP.NEU.AND P0, PT, R35, RZ, PT ;  /* 0x000000ff2300720b */ /* 0x000fda0003f0d000 */
[----:B------:R-:W-:Y:S05]  /*8a50*/  @!P0 EXIT ;  /* 0x000000000000894d */ /* 0x000fea0003800000 */
.L_x_149:
[----:B------:R-:W-:Y:S05]  /*8a60*/  BSYNC.RECONVERGENT B0 ;  /* 0x0000000000007941 */ /* 0x000fea0003800200 */
.L_x_146:
[----:B------:R-:W-:Y:S01]  /*8a70*/  ULEA UR4, UR51, UR48, 0x3 ;  /* 0x0000003033047291 */ /* 0x000fe2000f8e18ff */
[----:B------:R-:W-:-:S04]  /*8a80*/  DEPBAR.LE SB0, 0x0 ;  /* 0x000080000000791a */ /* 0x000fc80000000000 */
[----:B------:R-:W-:-:S04]  /*8a90*/  UIADD3 UR4, UPT, UPT, UR4, 0x70, URZ ;  /* 0x0000007004047890 */ /* 0x000fc8000fffe0ff */
[----:B------:R-:W-:-:S09]  /*8aa0*/  UPRMT UR4, UR37, 0x654, UR4 ;  /* 0x0000065425047896 */ /* 0x000fd20008000004 */
[----:B------:R-:W-:Y:S01]  /*8ab0*/  SYNCS.ARRIVE.TRANS64.RED.A1T0 RZ, [UR4], RZ ;  /* 0x000000ffffff79a7 */ /* 0x000fe20008100404 */
[----:B------:R-:W-:Y:S05]  /*8ac0*/  EXIT ;  /* 0x000000000000794d */ /* 0x000fea0003800000 */
.L_x_24:
[----:B--2---:R2:W4:Y:S02]  /*8ad0*/  SYNCS.PHASECHK.TRANS64.TRYWAIT P0, [R3+URZ+0x110], R2 ;  /* 0x00011002030075a7 */ /* 0x00452400080011ff */
[----:B----4-:R-:W-:Y:S05]  /*8ae0*/  @!P0 NANOSLEEP.SYNCS 0x989680 ;  /* 0x009896800000895d */ /* 0x010fea0003900000 */
[----:B------:R-:W4:Y:S02]  /*8af0*/  @!P0 SYNCS.PHASECHK.TRANS64 P0, [R3+URZ+0x110], R2 ;  /* 0x00011002030085a7 */ /* 0x000f2400080010ff */
[----:B----4-:R-:W-:Y:S05]  /*8b00*/  @!P0 BRA `(.L_x_24) ;  /* 0xfffffffc00f08947 */ /* 0x010fea000383ffff */
[----:B------:R-:W-:Y:S05]  /*8b10*/  BRA `(.L_x_150) ;  /* 0xffffff8c00b07947 */ /* 0x000fea000383ffff */
.L_x_27:
[----:B-1----:R-:W-:-:S07]  /*8b20*/  MOV R2, UR33 ;  /* 0x0000002100027c02 */ /* 0x002fce0008000f00 */
.L_x_151:
[----:B-1----:R1:W2:Y:S02]  /*8b30*/  SYNCS.PHASECHK.TRANS64.TRYWAIT P0, [R2+URZ+0x28], R5 ;  /* 0x00002805020075a7 */ /* 0x0022a400080011ff */
[----:B--2---:R-:W-:Y:S05]  /*8b40*/  @!P0 NANOSLEEP.SYNCS 0x989680 ;  /* 0x009896800000895d */ /* 0x004fea0003900000 */
[----:B------:R-:W2:Y:S02]  /*8b50*/  @!P0 SYNCS.PHASECHK.TRANS64 P0, [R2+URZ+0x28], R5 ;  /* 0x00002805020085a7 */ /* 0x000ea400080010ff */
[----:B--2---:R-:W-:Y:S05]  /*8b60*/  @!P0 BRA `(.L_x_151) ;  /* 0xfffffffc00f08947 */ /* 0x004fea000383ffff */
[----:B------:R-:W-:Y:S05]  /*8b70*/  BRA `(.L_x_26) ;  /* 0xffffff9000187947 */ /* 0x000fea000383ffff */
.L_x_34:
[----:B-1----:R-:W-:-:S07]  /*8b80*/  MOV R2, UR17 ;  /* 0x0000001100027c02 */ /* 0x002fce0008000f00 */
.L_x_152:
[----:B-1----:R1:W2:Y:S02]  /*8b90*/  SYNCS.PHASECHK.TRANS64.TRYWAIT P0, [R2+URZ+0x28], R5 ;  /* 0x00002805020075a7 */ /* 0x0022a400080011ff */
[----:B--2---:R-:W-:Y:S05]  /*8ba0*/  @!P0 NANOSLEEP.SYNCS 0x989680 ;  /* 0x009896800000895d */ /* 0x004fea0003900000 */
[----:B------:R-:W2:Y:S02]  /*8bb0*/  @!P0 SYNCS.PHASECHK.TRANS64 P0, [R2+URZ+0x28], R5 ;  /* 0x00002805020085a7 */ /* 0x000ea400080010ff */
[----:B--2---:R-:W-:Y:S05]  /*8bc0*/  @!P0 BRA `(.L_x_152) ;  /* 0xfffffffc00f08947 */ /* 0x004fea000383ffff */
[----:B------:R-:W-:Y:S05]  /*8bd0*/  BRA `(.L_x_33) ;  /* 0xffffff9000dc7947 */ /* 0x000fea000383ffff */
.L_x_39:
[----:B-1----:R1:W2:Y:S02]  /*8be0*/  SYNCS.PHASECHK.TRANS64.TRYWAIT P0, [R2+URZ+0xa0], R3 ;  /* 0x0000a003020075a7 */ /* 0x0022a400080011ff */
[----:B--2---:R-:W-:Y:S05]  /*8bf0*/  @!P0 NANOSLEEP.SYNCS 0x989680 ;  /* 0x009896800000895d */ /* 0x004fea0003900000 */
[----:B------:R-:W2:Y:S02]  /*8c00*/  @!P0 SYNCS.PHASECHK.TRANS64 P0, [R2+URZ+0xa0], R3 ;  /* 0x0000a003020085a7 */ /* 0x000ea400080010ff */
[----:B--2---:R-:W-:Y:S05]  /*8c10*/  @!P0 BRA `(.L_x_39) ;  /* 0xfffffffc00f08947 */ /* 0x004fea000383ffff */
[----:B------:R-:W-:Y:S05]  /*8c20*/  BRA `(.L_x_153) ;  /* 0xffffff9400887947 */ /* 0x000fea000383ffff */
.L_x_43:
[----:B---3--:R-:W-:-:S07]  /*8c30*/  MOV R0, UR4 ;  /* 0x0000000400007c02 */ /* 0x008fce0008000f00 */
.L_x_154:
[----:B-1----:R1:W2:Y:S02]  /*8c40*/  SYNCS.PHASECHK.TRANS64.TRYWAIT P0, [R0+URZ], R3 ;  /* 0x00000003000075a7 */ /* 0x0022a400080011ff */
[----:B--2---:R-:W-:Y:S05]  /*8c50*/  @!P0 NANOSLEEP.SYNCS 0x989680 ;  /* 0x009896800000895d */ /* 0x004fea0003900000 */
[----:B------:R-:W2:Y:S02]  /*8c60*/  @!P0 SYNCS.PHASECHK.TRANS64 P0, [R0+URZ], R3 ;  /* 0x00000003000085a7 */ /* 0x000ea400080010ff */
[----:B--2---:R-:W-:Y:S05]  /*8c70*/  @!P0 BRA `(.L_x_154) ;  /* 0xfffffffc00f08947 */ /* 0x004fea000383ffff */
[----:B------:R-:W-:Y:S05]  /*8c80*/  BRA `(.L_x_155) ;  /* 0xffffff9800f87947 */ /* 0x000fea000383ffff */
.L_x_44:
[----:B---3--:R-:W-:-:S07]  /*8c90*/  MOV R0, UR4 ;  /* 0x0000000400007c02 */ /* 0x008fce0008000f00 */
.L_x_156:
[----:B-1----:R1:W2:Y:S02]  /*8ca0*/  SYNCS.PHASECHK.TRANS64.TRYWAIT P0, [R0+URZ], R3 ;  /* 0x00000003000075a7 */ /* 0x0022a400080011ff */
[----:B--2---:R-:W-:Y:S05]  /*8cb0*/  @!P0 NANOSLEEP.SYNCS 0x989680 ;  /* 0x009896800000895d */ /* 0x004fea0003900000 */
[----:B------:R-:W2:Y:S02]  /*8cc0*/  @!P0 SYNCS.PHASECHK.TRANS64 P0, [R0+URZ], R3 ;  /* 0x00000003000085a7 */ /* 0x000ea400080010ff */
[----:B--2---:R-:W-:Y:S05]  /*8cd0*/  @!P0 BRA `(.L_x_156) ;  /* 0xfffffffc00f08947 */ /* 0x004fea000383ffff */
[----:B------:R-:W-:Y:S05]  /*8ce0*/  BRA `(.L_x_157) ;  /* 0xffffff9c00047947 */ /* 0x000fea000383ffff */
.L_x_45:
[----:B---3--:R-:W-:-:S07]  /*8cf0*/  MOV R0, UR4 ;  /* 0x0000000400007c02 */ /* 0x008fce0008000f00 */
.L_x_158:
[----:B-1----:R1:W2:Y:S02]  /*8d00*/  SYNCS.PHASECHK.TRANS64.TRYWAIT P0, [R0+URZ], R3 ;  /* 0x00000003000075a7 */ /* 0x0022a400080011ff */
[----:B--2---:R-:W-:Y:S05]  /*8d10*/  @!P0 NANOSLEEP.SYNCS 0x989680 ;  /* 0x009896800000895d */ /* 0x004fea0003900000 */
[----:B------:R-:W2:Y:S02]  /*8d20*/  @!P0 SYNCS.PHASECHK.TRANS64 P0, [R0+URZ], R3 ;  /* 0x00000003000085a7 */ /* 0x000ea400080010ff */
[----:B--2---:R-:W-:Y:S05]  /*8d30*/  @!P0 BRA `(.L_x_158) ;  /* 0xfffffffc00f08947 */ /* 0x004fea000383ffff */
[----:B------:R-:W-:Y:S05]  /*8d40*/  BRA `(.L_x_159) ;  /* 0xffffff9c00107947 */ /* 0x000fea000383ffff */
.L_x_46:
[----:B---3--:R-:W-:-:S07]  /*8d50*/  MOV R0, UR4 ;  /* 0x0000000400007c02 */ /* 0x008fce0008000f00 */
.L_x_160:
[----:B-1----:R1:W2:Y:S02]  /*8d60*/  SYNCS.PHASECHK.TRANS64.TRYWAIT P0, [R0+URZ], R3 ;  /* 0x00000003000075a7 */ /* 0x0022a400080011ff */
[----:B--2---:R-:W-:Y:S05]  /*8d70*/  @!P0 NANOSLEEP.SYNCS 0x989680 ;  /* 0x009896800000895d */ /* 0x004fea0003900000 */
[----:B------:R-:W2:Y:S02]  /*8d80*/  @!P0 SYNCS.PHASECHK.TRANS64 P0, [R0+URZ], R3 ;  /* 0x00000003000085a7 */ /* 0x000ea400080010ff */
[----:B--2---:R-:W-:Y:S05]  /*8d90*/  @!P0 BRA `(.L_x_160) ;  /* 0xfffffffc00f08947 */ /* 0x004fea000383ffff */
[----:B------:R-:W-:Y:S05]  /*8da0*/  BRA `(.L_x_161) ;  /* 0xffffff9c001c7947 */ /* 0x000fea000383ffff */
.L_x_49:
[----:B-1----:R1:W2:Y:S02]  /*8db0*/  SYNCS.PHASECHK.TRANS64.TRYWAIT P0, [R0+URZ+0x100], R5 ;  /* 0x00010005000075a7 */ /* 0x0022a400080011ff */
[----:B--2---:R-:W-:Y:S05]  /*8dc0*/  @!P0 NANOSLEEP.SYNCS 0x989680 ;  /* 0x009896800000895d */ /* 0x004fea0003900000 */
[----:B------:R-:W2:Y:S02]  /*8dd0*/  @!P0 SYNCS.PHASECHK.TRANS64 P0, [R0+URZ+0x100], R5 ;  /* 0x00010005000085a7 */ /* 0x000ea400080010ff */
[----:B--2---:R-:W-:Y:S05]  /*8de0*/  @!P0 BRA `(.L_x_49) ;  /* 0xfffffffc00f08947 */ /* 0x004fea000383ffff */
[----:B------:R-:W-:Y:S05]  /*8df0*/  BRA `(.L_x_162) ;  /* 0xffffff9c007c7947 */ /* 0x000fea000383ffff */
.L_x_50:
[----:B------:R-:W-:-:S07]  /*8e00*/  MOV R0, UR5 ;  /* 0x0000000500007c02 */ /* 0x000fce0008000f00 */
.L_x_163:
[----:B-1----:R1:W2:Y:S02]  /*8e10*/  SYNCS.PHASECHK.TRANS64.TRYWAIT P0, [R0+URZ+0xb0], R7 ;  /* 0x0000b007000075a7 */ /* 0x0022a400080011ff */
[----:B--2---:R-:W-:Y:S05]  /*8e20*/  @!P0 NANOSLEEP.SYNCS 0x989680 ;  /* 0x009896800000895d */ /* 0x004fea0003900000 */
[----:B------:R-:W2:Y:S02]  /*8e30*/  @!P0 SYNCS.PHASECHK.TRANS64 P0, [R0+URZ+0xb0], R7 ;  /* 0x0000b007000085a7 */ /* 0x000ea400080010ff */
[----:B--2---:R-:W-:Y:S05]  /*8e40*/  @!P0 BRA `(.L_x_163) ;  /* 0xfffffffc00f08947 */ /* 0x004fea000383ffff */
[----:B------:R-:W-:Y:S05]  /*8e50*/  BRA `(.L_x_164) ;  /* 0xffffff9c008c7947 */ /* 0x000fea000383ffff */
.L_x_51:
[----:B-1----:R1:W2:Y:S02]  /*8e60*/  SYNCS.PHASECHK.TRANS64.TRYWAIT P1, [R0+URZ+0xa0], R5 ;  /* 0x0000a005000075a7 */ /* 0x0022a400080211ff */
[----:B--2---:R-:W-:Y:S05]  /*8e70*/  @!P1 NANOSLEEP.SYNCS 0x989680 ;  /* 0x009896800000995d */ /* 0x004fea0003900000 */
[----:B------:R-:W2:Y:S02]  /*8e80*/  @!P1 SYNCS.PHASECHK.TRANS64 P1, [R0+URZ+0xa0], R5 ;  /* 0x0000a005000095a7 */ /* 0x000ea400080210ff */
[----:B--2---:R-:W-:Y:S05]  /*8e90*/  @!P1 BRA `(.L_x_51) ;  /* 0xfffffffc00f09947 */ /* 0x004fea000383ffff */
[----:B------:R-:W-:Y:S05]  /*8ea0*/  BRA `(.L_x_165) ;  /* 0xffffff9c00bc7947 */ /* 0x000fea000383ffff */
.L_x_54:
[----:B------:R-:W-:-:S07]  /*8eb0*/  MOV R0, UR5 ;  /* 0x0000000500007c02 */ /* 0x000fce0008000f00 */
.L_x_166:
[----:B-1----:R1:W2:Y:S02]  /*8ec0*/  SYNCS.PHASECHK.TRANS64.TRYWAIT P0, [R0+URZ+0xb0], R3 ;  /* 0x0000b003000075a7 */ /* 0x0022a400080011ff */
[----:B--2---:R-:W-:Y:S05]  /*8ed0*/  @!P0 NANOSLEEP.SYNCS 0x989680 ;  /* 0x009896800000895d */ /* 0x004fea0003900000 */
[----:B------:R-:W2:Y:S02]  /*8ee0*/  @!P0 SYNCS.PHASECHK.TRANS64 P0, [R0+URZ+0xb0], R3 ;  /* 0x0000b003000085a7 */ /* 0x000ea400080010ff */
[----:B--2---:R-:W-:Y:S05]  /*8ef0*/  @!P0 BRA `(.L_x_166) ;  /* 0xfffffffc00f08947 */ /* 0x004fea000383ffff */
[----:B------:R-:W-:Y:S05]  /*8f00*/  BRA `(.L_x_53) ;  /* 0xffffffa000107947 */ /* 0x000fea000383ffff */
.L_x_63:
[----:B-1----:R-:W-:-:S04]  /*8f10*/  MOV R4, UR4 ;  /* 0x0000000400047c02 */ /* 0x002fc80008000f00 */
[----:B------:R1:W2:Y:S03]  /*8f20*/  SYNCS.PHASECHK.TRANS64.TRYWAIT P0, [R4+URZ+0x8], R5 ;  /* 0x00000805040075a7 */ /* 0x0002a600080011ff */
[----:B--2---:R-:W-:Y:S05]  /*8f30*/  @!P0 NANOSLEEP.SYNCS 0x989680 ;  /* 0x009896800000895d */ /* 0x004fea0003900000 */
[----:B------:R-:W2:Y:S02]  /*8f40*/  @!P0 SYNCS.PHASECHK.TRANS64 P0, [R4+URZ+0x8], R5 ;  /* 0x00000805040085a7 */ /* 0x000ea400080010ff */
[----:B--2---:R-:W-:Y:S05]  /*8f50*/  @!P0 BRA `(.L_x_63) ;  /* 0xfffffffc00ec8947 */ /* 0x004fea000383ffff */
[----:B------:R-:W-:Y:S05]  /*8f60*/  BRA `(.L_x_62) ;  /* 0xffffffa000c47947 */ /* 0x000fea000383ffff */
.L_x_65:
[----:B------:R-:W-:Y:S01]  /*8f70*/  BSSY B0, `(.L_x_167) ;  /* 0x0000006000007945 */ /* 0x000fe20003800000 */
[----:B------:R-:W-:-:S07]  /*8f80*/  MOV R15, 0xffffffff ;  /* 0xffffffff000f7802 */ /* 0x000fce0000000f00 */
[----:B-1---5:R-:W-:Y:S05]  /*8f90*/  WARPSYNC.COLLECTIVE R15, `(.L_x_168) ;  /* 0x000000000f0c7348 */ /* 0x022fea0003c00000 */
[----:B------:R-:W-:Y:S02]  /*8fa0*/  ELECT P6, UR79, PT ;  /* 0x00000000004f782f */ /* 0x000fe400038c0000 */
[----:B------:R-:W-:Y:S01]  /*8fb0*/  MOV R14, UR79 ;  /* 0x0000004f000e7c02 */ /* 0x000fe20008000f00 */
[----:B-1---5:R-:W-:Y:S10]  /*8fc0*/  ENDCOLLECTIVE ;  /* 0x000000000000791b */ /* 0x022ff40003800000 */
.L_x_168:
[----:B------:R-:W-:Y:S05]  /*8fd0*/  BSYNC B0 ;  /* 0x0000000000007941 */ /* 0x000fea0003800000 */
.L_x_167:
[----:B------:R-:W-:Y:S05]  /*8fe0*/  BRA `(.L_x_169) ;  /* 0xffffffa000f47947 */ /* 0x000fea000383ffff */
.L_x_67:
[----:B-1----:R-:W-:-:S04]  /*8ff0*/  MOV R2, UR4 ;  /* 0x0000000400027c02 */ /* 0x002fc80008000f00 */
[----:B------:R1:W2:Y:S03]  /*9000*/  SYNCS.PHASECHK.TRANS64.TRYWAIT P0, [R2+URZ+0x8], R3 ;  /* 0x00000803020075a7 */ /* 0x0002a600080011ff */
[----:B--2---:R-:W-:Y:S05]  /*9010*/  @!P0 NANOSLEEP.SYNCS 0x989680 ;  /* 0x009896800000895d */ /* 0x004fea0003900000 */
[----:B------:R-:W2:Y:S02]  /*9020*/  @!P0 SYNCS.PHASECHK.TRANS64 P0, [R2+URZ+0x8], R3 ;  /* 0x00000803020085a7 */ /* 0x000ea400080010ff */
[----:B--2---:R-:W-:Y:S05]  /*9030*/  @!P0 BRA `(.L_x_67) ;  /* 0xfffffffc00ec8947 */ /* 0x004fea000383ffff */
[----:B------:R-:W-:Y:S05]  /*9040*/  BRA `(.L_x_66) ;  /* 0xffffffa000f87947 */ /* 0x000fea000383ffff */
.L_x_68:
[----:B-1----:R1:W2:Y:S02]  /*9050*/  SYNCS.PHASECHK.TRANS64.TRYWAIT P0, [R0+URZ+0xa0], R5 ;  /* 0x0000a005000075a7 */ /* 0x0022a400080011ff */
[----:B--2---:R-:W-:Y:S05]  /*9060*/  @!P0 NANOSLEEP.SYNCS 0x989680 ;  /* 0x009896800000895d */ /* 0x004fea0003900000 */
[----:B------:R-:W2:Y:S02]  /*9070*/  @!P0 SYNCS.PHASECHK.TRANS64 P0, [R0+URZ+0xa0], R5 ;  /* 0x0000a005000085a7 */ /* 0x000ea400080010ff */
[----:B--2---:R-:W-:Y:S05]  /*9080*/  @!P0 BRA `(.L_x_68) ;  /* 0xfffffffc00f08947 */ /* 0x004fea000383ffff */
[----:B------:R-:W-:Y:S05]  /*9090*/  BRA `(.L_x_170) ;  /* 0xffffffa400e07947 */ /* 0x000fea000383ffff */
.L_x_70:
[----:B------:R-:W-:-:S07]  /*90a0*/  MOV R0, UR7 ;  /* 0x0000000700007c02 */ /* 0x000fce0008000f00 */
.L_x_171:
[----:B-1----:R1:W2:Y:S02]  /*90b0*/  SYNCS.PHASECHK.TRANS64.TRYWAIT P0, [R0+URZ+0xe0], R5 ;  /* 0x0000e005000075a7 */ /* 0x0022a400080011ff */
[----:B--2---:R-:W-:Y:S05]  /*90c0*/  @!P0 NANOSLEEP.SYNCS 0x989680 ;  /* 0x009896800000895d */ /* 0x004fea0003900000 */
[----:B------:R-:W2:Y:S02]  /*90d0*/  @!P0 SYNCS.PHASECHK.TRANS64 P0, [R0+URZ+0xe0], R5 ;  /* 0x0000e005000085a7 */ /* 0x000ea400080010ff */
[----:B--2---:R-:W-:Y:S05]  /*90e0*/  @!P0 BRA `(.L_x_171) ;  /* 0xfffffffc00f08947 */ /* 0x004fea000383ffff */
[----:B------:R-:W-:Y:S05]  /*90f0*/  BRA `(.L_x_172) ;  /* 0xffffffa8002c7947 */ /* 0x000fea000383ffff */
.L_x_73:
[----:B------:R-:W-:Y:S07]  /*9100*/  MOV R0, UR6 ;  /* 0x0000000600007c02 */ /* 0x000fee0008000f00 */
.L_x_173:
[----:B-1----:R1:W2:Y:S02]  /*9110*/  SYNCS.PHASECHK.TRANS64.TRYWAIT P0, [R0+URZ], R5 ;  /* 0x00000005000075a7 */ /* 0x0022a400080011ff */
[----:B--2---:R-:W-:Y:S05]  /*9120*/  @!P0 NANOSLEEP.SYNCS 0x989680 ;  /* 0x009896800000895d */ /* 0x004fea0003900000 */
[----:B------:R-:W2:Y:S02]  /*9130*/  @!P0 SYNCS.PHASECHK.TRANS64 P0, [R0+URZ], R5 ;  /* 0x00000005000085a7 */ /* 0x000ea400080010ff */
[----:B--2---:R-:W-:Y:S05]  /*9140*/  @!P0 BRA `(.L_x_173) ;  /* 0xfffffffc00f08947 */ /* 0x004fea000383ffff */
[----:B------:R-:W-:Y:S05]  /*9150*/  BRA `(.L_x_72) ;  /* 0xffffffa800407947 */ /* 0x000fea000383ffff */
.L_x_77:
[----:B-1----:R-:W-:-:S07]  /*9160*/  MOV R0, UR7 ;  /* 0x0000000700007c02 */ /* 0x002fce0008000f00 */
.L_x_174:
[----:B-1----:R1:W2:Y:S02]  /*9170*/  SYNCS.PHASECHK.TRANS64.TRYWAIT P0, [R0+URZ], R3 ;  /* 0x00000003000075a7 */ /* 0x0022a400080011ff */
[----:B--2---:R-:W-:Y:S05]  /*9180*/  @!P0 NANOSLEEP.SYNCS 0x989680 ;  /* 0x009896800000895d */ /* 0x004fea0003900000 */
[----:B------:R-:W2:Y:S02]  /*9190*/  @!P0 SYNCS.PHASECHK.TRANS64 P0, [R0+URZ], R3 ;  /* 0x00000003000085a7 */ /* 0x000ea400080010ff */
[----:B--2---:R-:W-:Y:S05]  /*91a0*/  @!P0 BRA `(.L_x_174) ;  /* 0xfffffffc00f08947 */ /* 0x004fea000383ffff */
[----:B------:R-:W-:Y:S05]  /*91b0*/  BRA `(.L_x_175) ;  /* 0xffffffac00347947 */ /* 0x000fea000383ffff */
.L_x_78:
[----:B------:R-:W-:-:S07]  /*91c0*/  MOV R0, UR7 ;  /* 0x0000000700007c02 */ /* 0x000fce0008000f00 */
.L_x_176:
[----:B-1----:R1:W2:Y:S02]  /*91d0*/  SYNCS.PHASECHK.TRANS64.TRYWAIT P0, [R0+URZ], R3 ;  /* 0x00000003000075a7 */ /* 0x0022a400080011ff */
[----:B--2---:R-:W-:Y:S05]  /*91e0*/  @!P0 NANOSLEEP.SYNCS 0x989680 ;  /* 0x009896800000895d */ /* 0x004fea0003900000 */
[----:B------:R-:W2:Y:S02]  /*91f0*/  @!P0 SYNCS.PHASECHK.TRANS64 P0, [R0+URZ], R3 ;  /* 0x00000003000085a7 */ /* 0x000ea400080010ff */
[----:B--2---:R-:W-:Y:S05]  /*9200*/  @!P0 BRA `(.L_x_176) ;  /* 0xfffffffc00f08947 */ /* 0x004fea000383ffff */
[----:B------:R-:W-:Y:S05]  /*9210*/  BRA `(.L_x_177) ;  /* 0xffffffac00407947 */ /* 0x000fea000383ffff */
.L_x_79:
[----:B------:R-:W-:-:S07]  /*9220*/  MOV R0, UR7 ;  /* 0x0000000700007c02 */ /* 0x000fce0008000f00 */
.L_x_178:
[----:B-1----:R1:W2:Y:S02]  /*9230*/  SYNCS.PHASECHK.TRANS64.TRYWAIT P0, [R0+URZ], R3 ;  /* 0x00000003000075a7 */ /* 0x0022a400080011ff */
[----:B--2---:R-:W-:Y:S05]  /*9240*/  @!P0 NANOSLEEP.SYNCS 0x989680 ;  /* 0x009896800000895d */ /* 0x004fea0003900000 */
[----:B------:R-:W2:Y:S02]  /*9250*/  @!P0 SYNCS.PHASECHK.TRANS64 P0, [R0+URZ], R3 ;  /* 0x00000003000085a7 */ /* 0x000ea400080010ff */
[----:B--2---:R-:W-:Y:S05]  /*9260*/  @!P0 BRA `(.L_x_178) ;  /* 0xfffffffc00f08947 */ /* 0x004fea000383ffff */
[----:B------:R-:W-:Y:S05]  /*9270*/  BRA `(.L_x_179) ;  /* 0xffffffac004c7947 */ /* 0x000fea000383ffff */
.L_x_82:
[----:B------:R-:W-:-:S07]  /*9280*/  MOV R0, UR5 ;  /* 0x0000000500007c02 */ /* 0x000fce0008000f00 */
.L_x_180:
[----:B-1----:R1:W2:Y:S02]  /*9290*/  SYNCS.PHASECHK.TRANS64.TRYWAIT P1, [R0+URZ+0x120], R3 ;  /* 0x00012003000075a7 */ /* 0x0022a400080211ff */
[----:B--2---:R-:W-:Y:S05]  /*92a0*/  @!P1 NANOSLEEP.SYNCS 0x989680 ;  /* 0x009896800000995d */ /* 0x004fea0003900000 */
[----:B------:R-:W2:Y:S02]  /*92b0*/  @!P1 SYNCS.PHASECHK.TRANS64 P1, [R0+URZ+0x120], R3 ;  /* 0x00012003000095a7 */ /* 0x000ea400080210ff */
[----:B--2---:R-:W-:Y:S05]  /*92c0*/  @!P1 BRA `(.L_x_180) ;  /* 0xfffffffc00f09947 */ /* 0x004fea000383ffff */
[----:B------:R-:W-:Y:S05]  /*92d0*/  BRA `(.L_x_181) ;  /* 0xffffffac00987947 */ /* 0x000fea000383ffff */
.L_x_87:
[----:B--2---:R2:W4:Y:S02]  /*92e0*/  SYNCS.PHASECHK.TRANS64.TRYWAIT P0, [R0+URZ+0xa0], R3 ;  /* 0x0000a003000075a7 */ /* 0x00452400080011ff */
[----:B----4-:R-:W-:Y:S05]  /*92f0*/  @!P0 NANOSLEEP.SYNCS 0x989680 ;  /* 0x009896800000895d */ /* 0x010fea0003900000 */
[----:B------:R-:W4:Y:S02]  /*9300*/  @!P0 SYNCS.PHASECHK.TRANS64 P0, [R0+URZ+0xa0], R3 ;  /* 0x0000a003000085a7 */ /* 0x000f2400080010ff */
[----:B----4-:R-:W-:Y:S05]  /*9310*/  @!P0 BRA `(.L_x_87) ;  /* 0xfffffffc00f08947 */ /* 0x010fea000383ffff */
[----:B------:R-:W-:Y:S05]  /*9320*/  BRA `(.L_x_182) ;  /* 0xffffffb000ac7947 */ /* 0x000fea000383ffff */
.L_x_90:
[----:B------:R-:W-:Y:S07]  /*9330*/  MOV R0, UR7 ;  /* 0x0000000700007c02 */ /* 0x000fee0008000f00 */
.L_x_183:
[----:B--2---:R2:W4:Y:S02]  /*9340*/  SYNCS.PHASECHK.TRANS64.TRYWAIT P0, [R0+URZ+0x98], R3 ;  /* 0x00009803000075a7 */ /* 0x00452400080011ff */
[----:B----4-:R-:W-:Y:S05]  /*9350*/  @!P0 NANOSLEEP.SYNCS 0x989680 ;  /* 0x009896800000895d */ /* 0x010fea0003900000 */
[----:B------:R-:W4:Y:S02]  /*9360*/  @!P0 SYNCS.PHASECHK.TRANS64 P0, [R0+URZ+0x98], R3 ;  /* 0x00009803000085a7 */ /* 0x000f2400080010ff */
[----:B----4-:R-:W-:Y:S05]  /*9370*/  @!P0 BRA `(.L_x_183) ;  /* 0xfffffffc00f08947 */ /* 0x010fea000383ffff */
[----:B------:R-:W-:Y:S05]  /*9380*/  BRA `(.L_x_89) ;  /* 0xffffffb4008c7947 */ /* 0x000fea000383ffff */
.L_x_93:
[----:B------:R-:W-:Y:S07]  /*9390*/  MOV R3, UR7 ;  /* 0x0000000700037c02 */ /* 0x000fee0008000f00 */
.L_x_184:
[----:B-1----:R1:W2:Y:S02]  /*93a0*/  SYNCS.PHASECHK.TRANS64.TRYWAIT P0, [R3+URZ+0x70], R12 ;  /* 0x0000700c030075a7 */ /* 0x0022a400080011ff */
[----:B--2---:R-:W-:Y:S05]  /*93b0*/  @!P0 NANOSLEEP.SYNCS 0x989680 ;  /* 0x009896800000895d */ /* 0x004fea0003900000 */
[----:B------:R-:W2:Y:S02]  /*93c0*/  @!P0 SYNCS.PHASECHK.TRANS64 P0, [R3+URZ+0x70], R12 ;  /* 0x0000700c030085a7 */ /* 0x000ea400080010ff */
[----:B--2---:R-:W-:Y:S05]  /*93d0*/  @!P0 BRA `(.L_x_184) ;  /* 0xfffffffc00f08947 */ /* 0x004fea000383ffff */
[----:B------:R-:W-:Y:S05]  /*93e0*/  BRA `(.L_x_185) ;  /* 0xffffffb800047947 */ /* 0x000fea000383ffff */
.L_x_94:
[----:B-1----:R-:W-:Y:S07]  /*93f0*/  MOV R3, UR7 ;  /* 0x0000000700037c02 */ /* 0x002fee0008000f00 */
.L_x_186:
[----:B-1----:R1:W2:Y:S02]  /*9400*/  SYNCS.PHASECHK.TRANS64.TRYWAIT P0, [R3+URZ+0x78], R12 ;  /* 0x0000780c030075a7 */ /* 0x0022a400080011ff */
[----:B--2---:R-:W-:Y:S05]  /*9410*/  @!P0 NANOSLEEP.SYNCS 0x989680 ;  /* 0x009896800000895d */ /* 0x004fea0003900000 */
[----:B------:R-:W2:Y:S02]  /*9420*/  @!P0 SYNCS.PHASECHK.TRANS64 P0, [R3+URZ+0x78], R12 ;  /* 0x0000780c030085a7 */ /* 0x000ea400080010ff */
[----:B--2---:R-:W-:Y:S05]  /*9430*/  @!P0 BRA `(.L_x_186) ;  /* 0xfffffffc00f08947 */ /* 0x004fea000383ffff */
[----:B------:R-:W-:Y:S05]  /*9440*/  BRA `(.L_x_187) ;  /* 0xffffffb800607947 */ /* 0x000fea000383ffff */
.L_x_95:
[----:B-1----:R-:W-:Y:S07]  /*9450*/  MOV R3, UR7 ;  /* 0x0000000700037c02 */ /* 0x002fee0008000f00 */
.L_x_188:
[----:B-1----:R1:W2:Y:S02]  /*9460*/  SYNCS.PHASECHK.TRANS64.TRYWAIT P0, [R3+URZ+0x80], R12 ;  /* 0x0000800c030075a7 */ /* 0x0022a400080011ff */
[----:B--2---:R-:W-:Y:S05]  /*9470*/  @!P0 NANOSLEEP.SYNCS 0x989680 ;  /* 0x009896800000895d */ /* 0x004fea0003900000 */
[----:B------:R-:W2:Y:S02]  /*9480*/  @!P0 SYNCS.PHASECHK.TRANS64 P0, [R3+URZ+0x80], R12 ;  /* 0x0000800c030085a7 */ /* 0x000ea400080010ff */
[----:B--2---:R-:W-:Y:S05]  /*9490*/  @!P0 BRA `(.L_x_188) ;  /* 0xfffffffc00f08947 */ /* 0x004fea000383ffff */
[----:B------:R-:W-:Y:S05]  /*94a0*/  BRA `(.L_x_189) ;  /* 0xffffffb800bc7947 */ /* 0x000fea000383ffff */
.L_x_96:
[----:B------:R-:W-:Y:S07]  /*94b0*/  MOV R3, UR7 ;  /* 0x0000000700037c02 */ /* 0x000fee0008000f00 */
.L_x_190:
[----:B-1----:R1:W2:Y:S02]  /*94c0*/  SYNCS.PHASECHK.TRANS64.TRYWAIT P0, [R3+URZ+0x88], R12 ;  /* 0x0000880c030075a7 */ /* 0x0022a400080011ff */
[----:B--2---:R-:W-:Y:S05]  /*94d0*/  @!P0 NANOSLEEP.SYNCS 0x989680 ;  /* 0x009896800000895d */ /* 0x004fea0003900000 */
[----:B------:R-:W2:Y:S02]  /*94e0*/  @!P0 SYNCS.PHASECHK.TRANS64 P0, [R3+URZ+0x88], R12 ;  /* 0x0000880c030085a7 */ /* 0x000ea400080010ff */
[----:B--2---:R-:W-:Y:S05]  /*94f0*/  @!P0 BRA `(.L_x_190) ;  /* 0xfffffffc00f08947 */ /* 0x004fea000383ffff */
[----:B------:R-:W-:Y:S05]  /*9500*/  BRA `(.L_x_191) ;  /* 0xffffffbc005c7947 */ /* 0x000fea000383ffff */
.L_x_98:
[----:B------:R-:W-:-:S07]  /*9510*/  MOV R0, UR7 ;  /* 0x0000000700007c02 */ /* 0x000fce0008000f00 */
.L_x_192:
[----:B-1----:R1:W4:Y:S02]  /*9520*/  SYNCS.PHASECHK.TRANS64.TRYWAIT P0, [R0+URZ+0x70], R3 ;  /* 0x00007003000075a7 */ /* 0x00232400080011ff */
[----:B----4-:R-:W-:Y:S05]  /*9530*/  @!P0 NANOSLEEP.SYNCS 0x989680 ;  /* 0x009896800000895d */ /* 0x010fea0003900000 */
[----:B------:R-:W4:Y:S02]  /*9540*/  @!P0 SYNCS.PHASECHK.TRANS64 P0, [R0+URZ+0x70], R3 ;  /* 0x00007003000085a7 */ /* 0x000f2400080010ff */
[----:B----4-:R-:W-:Y:S05]  /*9550*/  @!P0 BRA `(.L_x_192) ;  /* 0xfffffffc00f08947 */ /* 0x010fea000383ffff */
[----:B------:R-:W-:Y:S05]  /*9560*/  BRA `(.L_x_193) ;  /* 0xffffffbc00e47947 */ /* 0x000fea000383ffff */
.L_x_99:
[----:B-1----:R-:W-:-:S07]  /*9570*/  MOV R0, UR7 ;  /* 0x0000000700007c02 */ /* 0x002fce0008000f00 */
.L_x_194:
[----:B-1----:R1:W4:Y:S02]  /*9580*/  SYNCS.PHASECHK.TRANS64.TRYWAIT P0, [R0+URZ+0x78], R3 ;  /* 0x00007803000075a7 */ /* 0x00232400080011ff */
[----:B----4-:R-:W-:Y:S05]  /*9590*/  @!P0 NANOSLEEP.SYNCS 0x989680 ;  /* 0x009896800000895d */ /* 0x010fea0003900000 */
[----:B------:R-:W4:Y:S02]  /*95a0*/  @!P0 SYNCS.PHASECHK.TRANS64 P0, [R0+URZ+0x78], R3 ;  /* 0x00007803000085a7 */ /* 0x000f2400080010ff */
[----:B----4-:R-:W-:Y:S05]  /*95b0*/  @!P0 BRA `(.L_x_194) ;  /* 0xfffffffc00f08947 */ /* 0x010fea000383ffff */
[----:B------:R-:W-:Y:S05]  /*95c0*/  BRA `(.L_x_195) ;  /* 0xffffffbc00d47947 */ /* 0x000fea000383ffff */
.L_x_100:
[----:B-1----:R-:W-:-:S07]  /*95d0*/  MOV R0, UR7 ;  /* 0x0000000700007c02 */ /* 0x002fce0008000f00 */
.L_x_196:
[----:B-1----:R1:W4:Y:S02]  /*95e0*/  SYNCS.PHASECHK.TRANS64.TRYWAIT P0, [R0+URZ+0x80], R3 ;  /* 0x00008003000075a7 */ /* 0x00232400080011ff */
[----:B----4-:R-:W-:Y:S05]  /*95f0*/  @!P0 NANOSLEEP.SYNCS 0x989680 ;  /* 0x009896800000895d */ /* 0x010fea0003900000 */
[----:B------:R-:W4:Y:S02]  /*9600*/  @!P0 SYNCS.PHASECHK.TRANS64 P0, [R0+URZ+0x80], R3 ;  /* 0x00008003000085a7 */ /* 0x000f2400080010ff */
[----:B----4-:R-:W-:Y:S05]  /*9610*/  @!P0 BRA `(.L_x_196) ;  /* 0xfffffffc00f08947 */ /* 0x010fea000383ffff */
[----:B------:R-:W-:Y:S05]  /*9620*/  BRA `(.L_x_197) ;  /* 0xffffffbc00c47947 */ /* 0x000fea000383ffff */
.L_x_102:
[----:B--2---:R2:W3:Y:S02]  /*9630*/  SYNCS.PHASECHK.TRANS64.TRYWAIT P0, [R0+URZ+0xa0], R3 ;  /* 0x0000a003000075a7 */ /* 0x0044e400080011ff */
[----:B---3--:R-:W-:Y:S05]  /*9640*/  @!P0 NANOSLEEP.SYNCS 0x989680 ;  /* 0x009896800000895d */ /* 0x008fea0003900000 */
[----:B------:R-:W3:Y:S02]  /*9650*/  @!P0 SYNCS.PHASECHK.TRANS64 P0, [R0+URZ+0xa0], R3 ;  /* 0x0000a003000085a7 */ /* 0x000ee400080010ff */
[----:B---3--:R-:W-:Y:S05]  /*9660*/  @!P0 BRA `(.L_x_102) ;  /* 0xfffffffc00f08947 */ /* 0x008fea000383ffff */
[----:B------:R-:W-:Y:S05]  /*9670*/  BRA `(.L_x_198) ;  /* 0xffffffc000947947 */ /* 0x000fea000383ffff */
.L_x_113:
[----:B-1----:R-:W-:Y:S04]  /*9680*/  MOV R0, UR48 ;  /* 0x0000003000007c02 */ /* 0x002fe80008000f00 */
[----:B------:R1:W3:Y:S03]  /*9690*/  SYNCS.PHASECHK.TRANS64.TRYWAIT P1, [R0+URZ+0x50], R5 ;  /* 0x00005005000075a7 */ /* 0x0002e600080211ff */
[----:B---3--:R-:W-:Y:S05]  /*96a0*/  @!P1 NANOSLEEP.SYNCS 0x989680 ;  /* 0x009896800000995d */ /* 0x008fea0003900000 */
[----:B------:R-:W3:Y:S02]  /*96b0*/  @!P1 SYNCS.PHASECHK.TRANS64 P1, [R0+URZ+0x50], R5 ;  /* 0x00005005000095a7 */ /* 0x000ee400080210ff */
[----:B---3--:R-:W-:Y:S05]  /*96c0*/  @!P1 BRA `(.L_x_113) ;  /* 0xfffffffc00ec9947 */ /* 0x008fea000383ffff */
[----:B------:R-:W-:Y:S05]  /*96d0*/  BRA `(.L_x_112) ;  /* 0xffffffcc009c7947 */ /* 0x000fea000383ffff */
.L_x_115:
[----:B-1----:R1:W4:Y:S02]  /*96e0*/  SYNCS.PHASECHK.TRANS64.TRYWAIT P0, [R74+URZ+0xc0], R3 ;  /* 0x0000c0034a0075a7 */ /* 0x00232400080011ff */
[----:B----4-:R-:W-:Y:S05]  /*96f0*/  @!P0 NANOSLEEP.SYNCS 0x989680 ;  /* 0x009896800000895d */ /* 0x010fea0003900000 */
[----:B------:R-:W4:Y:S02]  /*9700*/  @!P0 SYNCS.PHASECHK.TRANS64 P0, [R74+URZ+0xc0], R3 ;  /* 0x0000c0034a0085a7 */ /* 0x000f2400080010ff */
[----:B----4-:R-:W-:Y:S05]  /*9710*/  @!P0 BRA `(.L_x_115) ;  /* 0xfffffffc00f08947 */ /* 0x010fea000383ffff */
[----:B------:R-:W-:Y:S05]  /*9720*/  BRA `(.L_x_114) ;  /* 0xffffffcc00bc7947 */ /* 0x000fea000383ffff */
.L_x_124:
[----:B--2---:R2:W3:Y:S02]  /*9730*/  SYNCS.PHASECHK.TRANS64.TRYWAIT P0, [R3+URZ+0x50], R0 ;  /* 0x00005000030075a7 */ /* 0x0044e400080011ff */
[----:B---3--:R-:W-:Y:S05]  /*9740*/  @!P0 NANOSLEEP.SYNCS 0x989680 ;  /* 0x009896800000895d */ /* 0x008fea0003900000 */
[----:B------:R-:W3:Y:S02]  /*9750*/  @!P0 SYNCS.PHASECHK.TRANS64 P0, [R3+URZ+0x50], R0 ;  /* 0x00005000030085a7 */ /* 0x000ee400080010ff */
[----:B---3--:R-:W-:Y:S05]  /*9760*/  @!P0 BRA `(.L_x_124) ;  /* 0xfffffffc00f08947 */ /* 0x008fea000383ffff */
[----:B------:R-:W-:Y:S05]  /*9770*/  BRA `(.L_x_123) ;  /* 0xffffffd400c87947 */ /* 0x000fea000383ffff */
.L_x_132:
[----:B--2---:R2:W3:Y:S02]  /*9780*/  SYNCS.PHASECHK.TRANS64.TRYWAIT P0, [R83+URZ+0x50], R4 ;  /* 0x00005004530075a7 */ /* 0x0044e400080011ff */
[----:B---3--:R-:W-:Y:S05]  /*9790*/  @!P0 NANOSLEEP.SYNCS 0x989680 ;  /* 0x009896800000895d */ /* 0x008fea0003900000 */
[----:B------:R-:W3:Y:S02]  /*97a0*/  @!P0 SYNCS.PHASECHK.TRANS64 P0, [R83+URZ+0x50], R4 ;  /* 0x00005004530085a7 */ /* 0x000ee400080010ff */
[----:B---3--:R-:W-:Y:S05]  /*97b0*/  @!P0 BRA `(.L_x_132) ;  /* 0xfffffffc00f08947 */ /* 0x008fea000383ffff */
[----:B------:R-:W-:Y:S05]  /*97c0*/  BRA `(.L_x_131) ;  /* 0xffffffdc00e47947 */ /* 0x000fea000383ffff */
.L_x_140:
[----:B--2---:R2:W3:Y:S02]  /*97d0*/  SYNCS.PHASECHK.TRANS64.TRYWAIT P0, [R88+URZ+0x50], R3 ;  /* 0x00005003580075a7 */ /* 0x0044e400080011ff */
[----:B---3--:R-:W-:Y:S05]  /*97e0*/  @!P0 NANOSLEEP.SYNCS 0x989680 ;  /* 0x009896800000895d */ /* 0x008fea0003900000 */
[----:B------:R-:W3:Y:S02]  /*97f0*/  @!P0 SYNCS.PHASECHK.TRANS64 P0, [R88+URZ+0x50], R3 ;  /* 0x00005003580085a7 */ /* 0x000ee400080010ff */
[----:B---3--:R-:W-:Y:S05]  /*9800*/  @!P0 BRA `(.L_x_140) ;  /* 0xfffffffc00f08947 */ /* 0x008fea000383ffff */
[----:B------:R-:W-:Y:S05]  /*9810*/  BRA `(.L_x_139) ;  /* 0xffffffe800007947 */ /* 0x000fea000383ffff */
        .weak           $__internal_0_$__cuda_sm10x_tcgen05_guardrail_trap_col_being_dealloced_not_returned_by_alloc
        .type           $__internal_0_$__cuda_sm10x_tcgen05_guardrail_trap_col_being_dealloced_not_returned_by_alloc,@function
        .size           $__internal_0_$__cuda_sm10x_tcgen05_guardrail_trap_col_being_dealloced_not_returned_by_alloc,($__internal_1_$__cuda_sm10x_tcgen05_guardrail_trap_phase_invalid_during_alloc - $__internal_0_$__cuda_sm10x_tcgen05_guardrail_trap_col_being_dealloced_not_returned_by_alloc)
$__internal_0_$__cuda_sm10x_tcgen05_guardrail_trap_col_being_dealloced_not_returned_by_alloc:
[----:B------:R-:W-:Y:S05]  /*9820*/  BPT.TRAP 0x1 ;  /* 0x000000040000795c */ /* 0x000fea0000300000 */
[----:B------:R-:W-:-:S04]  /*9830*/  HFMA2 R3, -RZ, RZ, 0, 0 ;  /* 0x00000000ff037431 */ /* 0x000fc800000001ff */
[----:B------:R-:W-:Y:S05]  /*9840*/  RET.REL.NODEC R2 `(_ZN7cutlass13device_kernelINS_4gemm6kernel13GemmUniversalIN4cute5tupleIJiiiiEEENS1_10collective13CollectiveMmaINS1_35MainloopSm100TmaUmmaWarpSpecializedILi5ELi2ELi4ENS5_IJNS4_1CILi8EEENSA_ILi1EEESC_EEEEENS5_IJNSA_ILi128EEESF_NSA_ILi64EEEEEENS_6half_tENS5_IJlSC_lEEESI_NS5_IJSC_llEEENS4_8TiledMMAINS4_8MMA_AtomIJNS4_26SM100_MMA_F16BF16_2x1SM_SSISI_SI_fLi128ELi128ELNS4_4UMMA5MajorE0ELSP_1ELNSO_7ScaleInE0ELSQ_0EEEEEENS4_6LayoutINS5_IJSC_SC_SC_EEENS5_IJNSA_ILi0EEESV_SV_EEEEENS5_IJNS4_10UnderscoreESY_SY_EEEEENS4_18SM100_TMA_2SM_LOADENS4_14ComposedLayoutINS4_7SwizzleILi3ELi4ELi3EEENS4_18smem_ptr_flag_bitsILi16EEENST_INS5_IJSB_SG_EEENS5_IJSG_SC_EEEEEEEvNS4_8identityENS4_28SM100_TMA_2SM_LOAD_MULTICASTENS12_IS14_S16_NST_INS5_IJSG_SB_EEENS5_IJSC_SG_EEEEEEEvS1B_EENS_8epilogue10collective18CollectiveEpilogueINS1I_23Sm100TmaWarpSpecializedILi4ELi2ELi16ELb1ELb0EEEJNS5_IJSG_SF_SG_EEENS5_IJNST_ISG_SC_EENST_INS5_IJNSA_ILi16EEENSA_ILi2EEEEEES1E_EEEEESI_SJ_SI_SJ_NS1I_6fusion15FusionCallbacksIS1M_NS1U_17LinearCombinationISI_fSI_fLNS_15FloatRoundStyleE2EEES1N_S1T_JEEENS4_5SM1004TMEM4LOAD26SM100_TMEM_LOAD_32dp32b16xENS4_13SM90_TMA_LOADENS12_INS13_ILi1ELi4ELi3EEES16_NST_INS5_IJSB_S1P_EEENS5_IJS1P_SC_EEEEEEENS4_39AutoVectorizingCopyWithAssumedAlignmentILi128EEENS4_14SM90_TMA_STOREES29_S2B_S2B_EEEvvEEEEvNT_6ParamsE) ;  /* 0xffffff6402ec7950 */ /* 0x000fea0003c3ffff */
        .weak           $__internal_1_$__cuda_sm10x_tcgen05_guardrail_trap_phase_invalid_during_alloc
        .type           $__internal_1_$__cuda_sm10x_tcgen05_guardrail_trap_phase_invalid_during_alloc,@function
        .size           $__internal_1_$__cuda_sm10x_tcgen05_guardrail_trap_phase_invalid_during_alloc,($__internal_2_$__cuda_sm10x_tcgen05_guardrail_trap_unallocated_columns_being_dealloced - $__internal_1_$__cuda_sm10x_tcgen05_guardrail_trap_phase_invalid_during_alloc)
$__internal_1_$__cuda_sm10x_tcgen05_guardrail_trap_phase_invalid_during_alloc:
[----:B------:R-:W-:Y:S05]  /*9850*/  BPT.TRAP 0x1 ;  /* 0x000000040000795c */ /* 0x000fea0000300000 */
[----:B------:R-:W-:-:S04]  /*9860*/  MOV R3, 0x0 ;  /* 0x0000000000037802 */ /* 0x000fc80000000f00 */
[----:B------:R-:W-:Y:S05]  /*9870*/  RET.REL.NODEC R2 `(_ZN7cutlass13device_kernelINS_4gemm6kernel13GemmUniversalIN4cute5tupleIJiiiiEEENS1_10collective13CollectiveMmaINS1_35MainloopSm100TmaUmmaWarpSpecializedILi5ELi2ELi4ENS5_IJNS4_1CILi8EEENSA_ILi1EEESC_EEEEENS5_IJNSA_ILi128EEESF_NSA_ILi64EEEEEENS_6half_tENS5_IJlSC_lEEESI_NS5_IJSC_llEEENS4_8TiledMMAINS4_8MMA_AtomIJNS4_26SM100_MMA_F16BF16_2x1SM_SSISI_SI_fLi128ELi128ELNS4_4UMMA5MajorE0ELSP_1ELNSO_7ScaleInE0ELSQ_0EEEEEENS4_6LayoutINS5_IJSC_SC_SC_EEENS5_IJNSA_ILi0EEESV_SV_EEEEENS5_IJNS4_10UnderscoreESY_SY_EEEEENS4_18SM100_TMA_2SM_LOADENS4_14ComposedLayoutINS4_7SwizzleILi3ELi4ELi3EEENS4_18smem_ptr_flag_bitsILi16EEENST_INS5_IJSB_SG_EEENS5_IJSG_SC_EEEEEEEvNS4_8identityENS4_28SM100_TMA_2SM_LOAD_MULTICASTENS12_IS14_S16_NST_INS5_IJSG_SB_EEENS5_IJSC_SG_EEEEEEEvS1B_EENS_8epilogue10collective18CollectiveEpilogueINS1I_23Sm100TmaWarpSpecializedILi4ELi2ELi16ELb1ELb0EEEJNS5_IJSG_SF_SG_EEENS5_IJNST_ISG_SC_EENST_INS5_IJNSA_ILi16EEENSA_ILi2EEEEEES1E_EEEEESI_SJ_SI_SJ_NS1I_6fusion15FusionCallbacksIS1M_NS1U_17LinearCombinationISI_fSI_fLNS_15FloatRoundStyleE2EEES1N_S1T_JEEENS4_5SM1004TMEM4LOAD26SM100_TMEM_LOAD_32dp32b16xENS4_13SM90_TMA_LOADENS12_INS13_ILi1ELi4ELi3EEES16_NST_INS5_IJSB_S1P_EEENS5_IJS1P_SC_EEEEEEENS4_39AutoVectorizingCopyWithAssumedAlignmentILi128EEENS4_14SM90_TMA_STOREES29_S2B_S2B_EEEvvEEEEvNT_6ParamsE) ;  /* 0xffffff6402e07950 */ /* 0x000fea0003c3ffff */
        .weak           $__internal_2_$__cuda_sm10x_tcgen05_guardrail_trap_unallocated_columns_being_dealloced
        .type           $__internal_2_$__cuda_sm10x_tcgen05_guardrail_trap_unallocated_columns_being_dealloced,@function
        .size           $__internal_2_$__cuda_sm10x_tcgen05_guardrail_trap_unallocated_columns_being_dealloced,(.L_x_200 - $__internal_2_$__cuda_sm10x_tcgen05_guardrail_trap_unallocated_columns_being_dealloced)
$__internal_2_$__cuda_sm10x_tcgen05_guardrail_trap_unallocated_columns_being_dealloced:
[----:B------:R-:W-:Y:S05]  /*9880*/  BPT.TRAP 0x1 ;  /* 0x000000040000795c */ /* 0x000fea0000300000 */
[----:B------:R-:W-:-:S04]  /*9890*/  HFMA2 R3, -RZ, RZ, 0, 0 ;  /* 0x00000000ff037431 */ /* 0x000fc800000001ff */
[----:B------:R-:W-:Y:S05]  /*98a0*/  RET.REL.NODEC R2 `(_ZN7cutlass13device_kernelINS_4gemm6kernel13GemmUniversalIN4cute5tupleIJiiiiEEENS1_10collective13CollectiveMmaINS1_35MainloopSm100TmaUmmaWarpSpecializedILi5ELi2ELi4ENS5_IJNS4_1CILi8EEENSA_ILi1EEESC_EEEEENS5_IJNSA_ILi128EEESF_NSA_ILi64EEEEEENS_6half_tENS5_IJlSC_lEEESI_NS5_IJSC_llEEENS4_8TiledMMAINS4_8MMA_AtomIJNS4_26SM100_MMA_F16BF16_2x1SM_SSISI_SI_fLi128ELi128ELNS4_4UMMA5MajorE0ELSP_1ELNSO_7ScaleInE0ELSQ_0EEEEEENS4_6LayoutINS5_IJSC_SC_SC_EEENS5_IJNSA_ILi0EEESV_SV_EEEEENS5_IJNS4_10UnderscoreESY_SY_EEEEENS4_18SM100_TMA_2SM_LOADENS4_14ComposedLayoutINS4_7SwizzleILi3ELi4ELi3EEENS4_18smem_ptr_flag_bitsILi16EEENST_INS5_IJSB_SG_EEENS5_IJSG_SC_EEEEEEEvNS4_8identityENS4_28SM100_TMA_2SM_LOAD_MULTICASTENS12_IS14_S16_NST_INS5_IJSG_SB_EEENS5_IJSC_SG_EEEEEEEvS1B_EENS_8epilogue10collective18CollectiveEpilogueINS1I_23Sm100TmaWarpSpecializedILi4ELi2ELi16ELb1ELb0EEEJNS5_IJSG_SF_SG_EEENS5_IJNST_ISG_SC_EENST_INS5_IJNSA_ILi16EEENSA_ILi2EEEEEES1E_EEEEESI_SJ_SI_SJ_NS1I_6fusion15FusionCallbacksIS1M_NS1U_17LinearCombinationISI_fSI_fLNS_15FloatRoundStyleE2EEES1N_S1T_JEEENS4_5SM1004TMEM4LOAD26SM100_TMEM_LOAD_32dp32b16xENS4_13SM90_TMA_LOADENS12_INS13_ILi1ELi4ELi3EEES16_NST_INS5_IJSB_S1P_EEENS5_IJS1P_SC_EEEEEEENS4_39AutoVectorizingCopyWithAssumedAlignmentILi128EEENS4_14SM90_TMA_STOREES29_S2B_S2B_EEEvvEEEEvNT_6ParamsE) ;  /* 0xffffff6402d47950 */ /* 0x000fea0003c3ffff */
.L_x_199:
[----:B------:R-:W-:-:S00]  /*98b0*/  BRA `(.L_x_199) ;  /* 0xfffffffc00fc7947 */ /* 0x000fc0000383ffff */
[----:B------:R-:W-:-:S00]  /*98c0*/  NOP ;  /* 0x0000000000007918 */ /* 0x000fc00000000000 */
        /* <DEDUP_REMOVED lines=11> */
.L_x_200:


//--------------------- .nv.global.init           --------------------------
	.section	.nv.global.init,"aw",@progbits
.nv.global.init:
	.type		$str$27,@object
	.size		$str$27,($str$28 - $str$27)
$str$27:
        /*0000*/ 	.byte	0x28, 0x61, 0x64, 0x64, 0x72, 0x65, 0x73, 0x73, 0x20, 0x26, 0x20, 0x6d, 0x61, 0x73, 0x6b, 0x29
        /*0010*/ 	.byte	0x20, 0x3d, 0x3d, 0x20, 0x30, 0x00
	.type		$str$28,@object
	.size		$str$28,($str$26 - $str$28)
$str$28:
        /*0016*/ 	.byte	0x2f, 0x74, 0x6d, 0x70, 0x2f, 0x63, 0x75, 0x74, 0x6c, 0x61, 0x73, 0x73, 0x5f, 0x73, 0x77, 0x65
        /*0026*/ 	.byte	0x65, 0x70, 0x5f, 0x73, 0x72, 0x63, 0x2f, 0x69, 0x6e, 0x63, 0x6c, 0x75, 0x64, 0x65, 0x2f, 0x63
        /*0036*/ 	.byte	0x75, 0x74, 0x65, 0x2f, 0x70, 0x6f, 0x69, 0x6e, 0x74, 0x65, 0x72, 0x5f, 0x66, 0x6c, 0x61, 0x67
        /*0046*/ 	.byte	0x67, 0x65, 0x64, 0x2e, 0x68, 0x70, 0x70, 0x00
	.type		$str$26,@object
	.size		$str$26,($str$25 - $str$26)
$str$26:
        /*004e*/ 	.byte	0x2f, 0x74, 0x6d, 0x70, 0x2f, 0x63, 0x75, 0x74, 0x6c, 0x61, 0x73, 0x73, 0x5f, 0x73, 0x77, 0x65
        /*005e*/ 	.byte	0x65, 0x70, 0x5f, 0x73, 0x72, 0x63, 0x2f, 0x69, 0x6e, 0x63, 0x6c, 0x75, 0x64, 0x65, 0x2f, 0x63
        /*006e*/ 	.byte	0x75, 0x74, 0x65, 0x2f, 0x61, 0x74, 0x6f, 0x6d, 0x2f, 0x63, 0x6f, 0x70, 0x79, 0x5f, 0x74, 0x72
        /*007e*/ 	.byte	0x61, 0x69, 0x74, 0x73, 0x5f, 0x73, 0x6d, 0x31, 0x30, 0x30, 0x2e, 0x68, 0x70, 0x70, 0x00
	.type		$str$25,@object
	.size		$str$25,(__unnamed_1 - $str$25)
$str$25:
        /*008d*/ 	.byte	0x28, 0x28, 0x75, 0x69, 0x6e, 0x74, 0x33, 0x32, 0x5f, 0x74, 0x28, 0x74, 0x68, 0x72, 0x65, 0x61
        /*009d*/ 	.byte	0x64, 0x49, 0x64, 0x78, 0x2e, 0x78, 0x29, 0x20, 0x2f, 0x20, 0x33, 0x32, 0x29, 0x20, 0x25, 0x20
        /*00ad*/ 	.byte	0x34, 0x29, 0x20, 0x3d, 0x3d, 0x20, 0x28, 0x28, 0x28, 0x74, 0x6d, 0x65, 0x6d, 0x5f, 0x61, 0x64
        /*00bd*/ 	.byte	0x64, 0x72, 0x20, 0x3e, 0x3e, 0x20, 0x31, 0x36, 0x29, 0x20, 0x2f, 0x20, 0x33, 0x32, 0x29, 0x20
        /*00cd*/ 	.byte	0x25, 0x20, 0x34, 0x29, 0x00
	.type		__unnamed_1,@object
	.size		__unnamed_1,(__unnamed_2 - __unnamed_1)
__unnamed_1:
        /*00d2*/ 	.byte	0x61, 0x75, 0x74, 0x6f, 0x20, 0x63, 0x75, 0x74, 0x65, 0x3a, 0x3a, 0x61, 0x73, 0x5f, 0x70, 0x6f
        /* <DEDUP_REMOVED lines=24> */
        /*0262*/ 	.byte	0x34, 0x38, 0x3e, 0x3e, 0x3e, 0x3e, 0x5d, 0x00
	.type		__unnamed_2,@object
	.size		__unnamed_2,(.L_2 - __unnamed_2)
__unnamed_2:
        /* <DEDUP_REMOVED lines=40> */
        /*04ea*/ 	.byte	0x3a, 0x3a, 0x43, 0x3c, 0x30, 0x3e, 0x3e, 0x3e, 0x3e, 0x5d, 0x00
.L_2:


//--------------------- .nv.shared._ZN7cutlass13device_kernelINS_4gemm6kernel13GemmUniversalIN4cute5tupleIJiiiiEEENS1_10collective13CollectiveMmaINS1_35MainloopSm100TmaUmmaWarpSpecializedILi5ELi2ELi4ENS5_IJNS4_1CILi8EEENSA_ILi1EEESC_EEEEENS5_IJNSA_ILi128EEESF_NSA_ILi64EEEEEENS_6half_tENS5_IJlSC_lEEESI_NS5_IJSC_llEEENS4_8TiledMMAINS4_8MMA_AtomIJNS4_26SM100_MMA_F16BF16_2x1SM_SSISI_SI_fLi128ELi128ELNS4_4UMMA5MajorE0ELSP_1ELNSO_7ScaleInE0ELSQ_0EEEEEENS4_6LayoutINS5_IJSC_SC_SC_EEENS5_IJNSA_ILi0EEESV_SV_EEEEENS5_IJNS4_10UnderscoreESY_SY_EEEEENS4_18SM100_TMA_2SM_LOADENS4_14ComposedLayoutINS4_7SwizzleILi3ELi4ELi3EEENS4_18smem_ptr_flag_bitsILi16EEENST_INS5_IJSB_SG_EEENS5_IJSG_SC_EEEEEEEvNS4_8identityENS4_28SM100_TMA_2SM_LOAD_MULTICASTENS12_IS14_S16_NST_INS5_IJSG_SB_EEENS5_IJSC_SG_EEEEEEEvS1B_EENS_8epilogue10collective18CollectiveEpilogueINS1I_23Sm100TmaWarpSpecializedILi4ELi2ELi16ELb1ELb0EEEJNS5_IJSG_SF_SG_EEENS5_IJNST_ISG_SC_EENST_INS5_IJNSA_ILi16EEENSA_ILi2EEEEEES1E_EEEEESI_SJ_SI_SJ_NS1I_6fusion15FusionCallbacksIS1M_NS1U_17LinearCombinationISI_fSI_fLNS_15FloatRoundStyleE2EEES1N_S1T_JEEENS4_5SM1004TMEM4LOAD26SM100_TMEM_LOAD_32dp32b16xENS4_13SM90_TMA_LOADENS12_INS13_ILi1ELi4ELi3EEES16_NST_INS5_IJSB_S1P_EEENS5_IJS1P_SC_EEEEEEENS4_39AutoVectorizingCopyWithAssumedAlignmentILi128EEENS4_14SM90_TMA_STOREES29_S2B_S2B_EEEvvEEEEvNT_6ParamsE --------------------------
	.section	.nv.shared._ZN7cutlass13device_kernelINS_4gemm6kernel13GemmUniversalIN4cute5tupleIJiiiiEEENS1_10collective13CollectiveMmaINS1_35MainloopSm100TmaUmmaWarpSpecializedILi5ELi2ELi4ENS5_IJNS4_1CILi8EEENSA_ILi1EEESC_EEEEENS5_IJNSA_ILi128EEESF_NSA_ILi64EEEEEENS_6half_tENS5_IJlSC_lEEESI_NS5_IJSC_llEEENS4_8TiledMMAINS4_8MMA_AtomIJNS4_26SM100_MMA_F16BF16_2x1SM_SSISI_SI_fLi128ELi128ELNS4_4UMMA5MajorE0ELSP_1ELNSO_7ScaleInE0ELSQ_0EEEEEENS4_6LayoutINS5_IJSC_SC_SC_EEENS5_IJNSA_ILi0EEESV_SV_EEEEENS5_IJNS4_10UnderscoreESY_SY_EEEEENS4_18SM100_TMA_2SM_LOADENS4_14ComposedLayoutINS4_7SwizzleILi3ELi4ELi3EEENS4_18smem_ptr_flag_bitsILi16EEENST_INS5_IJSB_SG_EEENS5_IJSG_SC_EEEEEEEvNS4_8identityENS4_28SM100_TMA_2SM_LOAD_MULTICASTENS12_IS14_S16_NST_INS5_IJSG_SB_EEENS5_IJSC_SG_EEEEEEEvS1B_EENS_8epilogue10collective18CollectiveEpilogueINS1I_23Sm100TmaWarpSpecializedILi4ELi2ELi16ELb1ELb0EEEJNS5_IJSG_SF_SG_EEENS5_IJNST_ISG_SC_EENST_INS5_IJNSA_ILi16EEENSA_ILi2EEEEEES1E_EEEEESI_SJ_SI_SJ_NS1I_6fusion15FusionCallbacksIS1M_NS1U_17LinearCombinationISI_fSI_fLNS_15FloatRoundStyleE2EEES1N_S1T_JEEENS4_5SM1004TMEM4LOAD26SM100_TMEM_LOAD_32dp32b16xENS4_13SM90_TMA_LOADENS12_INS13_ILi1ELi4ELi3EEES16_NST_INS5_IJSB_S1P_EEENS5_IJS1P_SC_EEEEEEENS4_39AutoVectorizingCopyWithAssumedAlignmentILi128EEENS4_14SM90_TMA_STOREES29_S2B_S2B_EEEvvEEEEvNT_6ParamsE,"aw",@nobits
	.sectionflags	@""
	.align	16
	.zero		1024


//--------------------- .nv.shared.reserved.0     --------------------------
	.section	.nv.shared.reserved.0,"aw",@nobits
	.weak		__nv_reservedSMEM_offset_0_alias
	.size		__nv_reservedSMEM_offset_0_alias, 0, 64
	.other		__nv_reservedSMEM_offset_0_alias,@"STO_CUDA_RESERVED_SHARED STV_DEFAULT"
__nv_reservedSMEM_offset_0_alias:
	.zero		0
.nv.shared.reserved.0:
	.zero		64
	.weak		__nv_reservedSMEM_tcgen05_partition
	.type		__nv_reservedSMEM_tcgen05_partition,@object
	.size		__nv_reservedSMEM_tcgen05_partition,(.L_0 - __nv_reservedSMEM_tcgen05_partition)
__nv_reservedSMEM_tcgen05_partition:
	.zero		32
.L_0:


//--------------------- .nv.global                --------------------------
	.section	.nv.global,"aw",@nobits
.nv.global:
	.type		_ZN40_INTERNAL_ed7635a1_4_k_cu_a52cd13e_425414cute1_E,@object
	.size		_ZN40_INTERNAL_ed7635a1_4_k_cu_a52cd13e_425414cute1_E,(_ZN40_INTERNAL_ed7635a1_4_k_cu_a52cd13e_425414cuda3std3__45__cpo6cbeginE - _ZN40_INTERNAL_ed7635a1_4_k_cu_a52cd13e_425414cute1_E)
_ZN40_INTERNAL_ed7635a1_4_k_cu_a52cd13e_425414cute1_E:
	.zero		1
	.type		_ZN40_INTERNAL_ed7635a1_4_k_cu_a52cd13e_425414cuda3std3__45__cpo6cbeginE,@object
	.size		_ZN40_INTERNAL_ed7635a1_4_k_cu_a52cd13e_425414cuda3std3__45__cpo6cbeginE,(_ZN40_INTERNAL_ed7635a1_4_k_cu_a52cd13e_425414cuda3std3__48in_placeE - _ZN40_INTERNAL_ed7635a1_4_k_cu_a52cd13e_425414cuda3std3__45__cpo6cbeginE)
_ZN40_INTERNAL_ed7635a1_4_k_cu_a52cd13e_425414cuda3std3__45__cpo6cbeginE:
	.zero		1
	.type		_ZN40_INTERNAL_ed7635a1_4_k_cu_a52cd13e_425414cuda3std3__48in_placeE,@object
	.size		_ZN40_INTERNAL_ed7635a1_4_k_cu_a52cd13e_425414cuda3std3__48in_placeE,(_ZN40_INTERNAL_ed7635a1_4_k_cu_a52cd13e_425414cuda3std6ranges3__45__cpo9iter_moveE - _ZN40_INTERNAL_ed7635a1_4_k_cu_a52cd13e_425414cuda3std3__48in_placeE)
_ZN40_INTERNAL_ed7635a1_4_k_cu_a52cd13e_425414cuda3std3__48in_placeE:
	.zero		1
	.type		_ZN40_INTERNAL_ed7635a1_4_k_cu_a52cd13e_425414cuda3std6ranges3__45__cpo9iter_moveE,@object
	.size		_ZN40_INTERNAL_ed7635a1_4_k_cu_a52cd13e_425414cuda3std6ranges3__45__cpo9iter_moveE,(_ZN40_INTERNAL_ed7635a1_4_k_cu_a52cd13e_425414cuda3std3__45__cpo5beginE - _ZN40_INTERNAL_ed7635a1_4_k_cu_a52cd13e_425414cuda3std6ranges3__45__cpo9iter_moveE)
_ZN40_INTERNAL_ed7635a1_4_k_cu_a52cd13e_425414cuda3std6ranges3__45__cpo9iter_moveE:
	.zero		1
	.type		_ZN40_INTERNAL_ed7635a1_4_k_cu_a52cd13e_425414cuda3std3__45__cpo5beginE,@object
	.size		_ZN40_INTERNAL_ed7635a1_4_k_cu_a52cd13e_425414cuda3std3__45__cpo5beginE,(_ZN40_INTERNAL_ed7635a1_4_k_cu_a52cd13e_425414cuda3std3__442_GLOBAL__N__ed7635a1_4_k_cu_a52cd13e_425416ignoreE - _ZN40_INTERNAL_ed7635a1_4_k_cu_a52cd13e_425414cuda3std3__45__cpo5beginE)
_ZN40_INTERNAL_ed7635a1_4_k_cu_a52cd13e_425414cuda3std3__45__cpo5beginE:
	.zero		1
	.type		_ZN40_INTERNAL_ed7635a1_4_k_cu_a52cd13e_425414cuda3std3__442_GLOBAL__N__ed7635a1_4_k_cu_a52cd13e_425416ignoreE,@object
	.size		_ZN40_INTERNAL_ed7635a1_4_k_cu_a52cd13e_425414cuda3std3__442_GLOBAL__N__ed7635a1_4_k_cu_a52cd13e_425416ignoreE,(_ZN40_INTERNAL_ed7635a1_4_k_cu_a52cd13e_425414cute7productE - _ZN40_INTERNAL_ed7635a1_4_k_cu_a52cd13e_425414cuda3std3__442_GLOBAL__N__ed7635a1_4_k_cu_a52cd13e_425416ignoreE)
_ZN40_INTERNAL_ed7635a1_4_k_cu_a52cd13e_425414cuda3std3__442_GLOBAL__N__ed7635a1_4_k_cu_a52cd13e_425416ignoreE:
	.zero		1
	.type		_ZN40_INTERNAL_ed7635a1_4_k_cu_a52cd13e_425414cute7productE,@object
	.size		_ZN40_INTERNAL_ed7635a1_4_k_cu_a52cd13e_425414cute7productE,(_ZN40_INTERNAL_ed7635a1_4_k_cu_a52cd13e_425414cuda3std3__45__cpo3endE - _ZN40_INTERNAL_ed7635a1_4_k_cu_a52cd13e_425414cute7productE)
_ZN40_INTERNAL_ed7635a1_4_k_cu_a52cd13e_425414cute7productE:
	.zero		1
	.type		_ZN40_INTERNAL_ed7635a1_4_k_cu_a52cd13e_425414cuda3std3__45__cpo3endE,@object
	.size		_ZN40_INTERNAL_ed7635a1_4_k_cu_a52cd13e_425414cuda3std3__45__cpo3endE,(_ZN40_INTERNAL_ed7635a1_4_k_cu_a52cd13e_425414cuda3std3__419piecewise_constructE - _ZN40_INTERNAL_ed7635a1_4_k_cu_a52cd13e_425414cuda3std3__45__cpo3endE)
_ZN40_INTERNAL_ed7635a1_4_k_cu_a52cd13e_425414cuda3std3__45__cpo3endE:
	.zero		1
	.type		_ZN40_INTERNAL_ed7635a1_4_k_cu_a52cd13e_425414cuda3std3__419piecewise_constructE,@object
	.size		_ZN40_INTERNAL_ed7635a1_4_k_cu_a52cd13e_425414cuda3std3__419piecewise_constructE,(_ZN40_INTERNAL_ed7635a1_4_k_cu_a52cd13e_425414cuda3std3__45__cpo4cendE - _ZN40_INTERNAL_ed7635a1_4_k_cu_a52cd13e_425414cuda3std3__419piecewise_constructE)
_ZN40_INTERNAL_ed7635a1_4_k_cu_a52cd13e_425414cuda3std3__419piecewise_constructE:
	.zero		1
	.type		_ZN40_INTERNAL_ed7635a1_4_k_cu_a52cd13e_425414cuda3std3__45__cpo4cendE,@object
	.size		_ZN40_INTERNAL_ed7635a1_4_k_cu_a52cd13e_425414cuda3std3__45__cpo4cendE,(_ZN40_INTERNAL_ed7635a1_4_k_cu_a52cd13e_425414cuda3std6ranges3__45__cpo4swapE - _ZN40_INTERNAL_ed7635a1_4_k_cu_a52cd13e_425414cuda3std3__45__cpo4cendE)
_ZN40_INTERNAL_ed7635a1_4_k_cu_a52cd13e_425414cuda3std3__45__cpo4cendE:
	.zero		1
	.type		_ZN40_INTERNAL_ed7635a1_4_k_cu_a52cd13e_425414cuda3std6ranges3__45__cpo4swapE,@object
	.size		_ZN40_INTERNAL_ed7635a1_4_k_cu_a52cd13e_425414cuda3std6ranges3__45__cpo4swapE,(.L_10 - _ZN40_INTERNAL_ed7635a1_4_k_cu_a52cd13e_425414cuda3std6ranges3__45__cpo4swapE)
_ZN40_INTERNAL_ed7635a1_4_k_cu_a52cd13e_425414cuda3std6ranges3__45__cpo4swapE:
	.zero		1
.L_10:


//--------------------- .nv.constant0._ZN7cutlass13device_kernelINS_4gemm6kernel13GemmUniversalIN4cute5tupleIJiiiiEEENS1_10collective13CollectiveMmaINS1_35MainloopSm100TmaUmmaWarpSpecializedILi5ELi2ELi4ENS5_IJNS4_1CILi8EEENSA_ILi1EEESC_EEEEENS5_IJNSA_ILi128EEESF_NSA_ILi64EEEEEENS_6half_tENS5_IJlSC_lEEESI_NS5_IJSC_llEEENS4_8TiledMMAINS4_8MMA_AtomIJNS4_26SM100_MMA_F16BF16_2x1SM_SSISI_SI_fLi128ELi128ELNS4_4UMMA5MajorE0ELSP_1ELNSO_7ScaleInE0ELSQ_0EEEEEENS4_6LayoutINS5_IJSC_SC_SC_EEENS5_IJNSA_ILi0EEESV_SV_EEEEENS5_IJNS4_10UnderscoreESY_SY_EEEEENS4_18SM100_TMA_2SM_LOADENS4_14ComposedLayoutINS4_7SwizzleILi3ELi4ELi3EEENS4_18smem_ptr_flag_bitsILi16EEENST_INS5_IJSB_SG_EEENS5_IJSG_SC_EEEEEEEvNS4_8identityENS4_28SM100_TMA_2SM_LOAD_MULTICASTENS12_IS14_S16_NST_INS5_IJSG_SB_EEENS5_IJSC_SG_EEEEEEEvS1B_EENS_8epilogue10collective18CollectiveEpilogueINS1I_23Sm100TmaWarpSpecializedILi4ELi2ELi16ELb1ELb0EEEJNS5_IJSG_SF_SG_EEENS5_IJNST_ISG_SC_EENST_INS5_IJNSA_ILi16EEENSA_ILi2EEEEEES1E_EEEEESI_SJ_SI_SJ_NS1I_6fusion15FusionCallbacksIS1M_NS1U_17LinearCombinationISI_fSI_fLNS_15FloatRoundStyleE2EEES1N_S1T_JEEENS4_5SM1004TMEM4LOAD26SM100_TMEM_LOAD_32dp32b16xENS4_13SM90_TMA_LOADENS12_INS13_ILi1ELi4ELi3EEES16_NST_INS5_IJSB_S1P_EEENS5_IJS1P_SC_EEEEEEENS4_39AutoVectorizingCopyWithAssumedAlignmentILi128EEENS4_14SM90_TMA_STOREES29_S2B_S2B_EEEvvEEEEvNT_6ParamsE --------------------------
	.section	.nv.constant0._ZN7cutlass13device_kernelINS_4gemm6kernel13GemmUniversalIN4cute5tupleIJiiiiEEENS1_10collective13CollectiveMmaINS1_35MainloopSm100TmaUmmaWarpSpecializedILi5ELi2ELi4ENS5_IJNS4_1CILi8EEENSA_ILi1EEESC_EEEEENS5_IJNSA_ILi128EEESF_NSA_ILi64EEEEEENS_6half_tENS5_IJlSC_lEEESI_NS5_IJSC_llEEENS4_8TiledMMAINS4_8MMA_AtomIJNS4_26SM100_MMA_F16BF16_2x1SM_SSISI_SI_fLi128ELi128ELNS4_4UMMA5MajorE0ELSP_1ELNSO_7ScaleInE0ELSQ_0EEEEEENS4_6LayoutINS5_IJSC_SC_SC_EEENS5_IJNSA_ILi0EEESV_SV_EEEEENS5_IJNS4_10UnderscoreESY_SY_EEEEENS4_18SM100_TMA_2SM_LOADENS4_14ComposedLayoutINS4_7SwizzleILi3ELi4ELi3EEENS4_18smem_ptr_flag_bitsILi16EEENST_INS5_IJSB_SG_EEENS5_IJSG_SC_EEEEEEEvNS4_8identityENS4_28SM100_TMA_2SM_LOAD_MULTICASTENS12_IS14_S16_NST_INS5_IJSG_SB_EEENS5_IJSC_SG_EEEEEEEvS1B_EENS_8epilogue10collective18CollectiveEpilogueINS1I_23Sm100TmaWarpSpecializedILi4ELi2ELi16ELb1ELb0EEEJNS5_IJSG_SF_SG_EEENS5_IJNST_ISG_SC_EENST_INS5_IJNSA_ILi16EEENSA_ILi2EEEEEES1E_EEEEESI_SJ_SI_SJ_NS1I_6fusion15FusionCallbacksIS1M_NS1U_17LinearCombinationISI_fSI_fLNS_15FloatRoundStyleE2EEES1N_S1T_JEEENS4_5SM1004TMEM4LOAD26SM100_TMEM_LOAD_32dp32b16xENS4_13SM90_TMA_LOADENS12_INS13_ILi1ELi4ELi3EEES16_NST_INS5_IJSB_S1P_EEENS5_IJS1P_SC_EEEEEEENS4_39AutoVectorizingCopyWithAssumedAlignmentILi128EEENS4_14SM90_TMA_STOREES29_S2B_S2B_EEEvvEEEEvNT_6ParamsE,"a",@progbits
	.sectionflags	@""
	.align	4
.nv.constant0._ZN7cutlass13device_kernelINS_4gemm6kernel13GemmUniversalIN4cute5tupleIJiiiiEEENS1_10collective13CollectiveMmaINS1_35MainloopSm100TmaUmmaWarpSpecializedILi5ELi2ELi4ENS5_IJNS4_1CILi8EEENSA_ILi1EEESC_EEEEENS5_IJNSA_ILi128EEESF_NSA_ILi64EEEEEENS_6half_tENS5_IJlSC_lEEESI_NS5_IJSC_llEEENS4_8TiledMMAINS4_8MMA_AtomIJNS4_26SM100_MMA_F16BF16_2x1SM_SSISI_SI_fLi128ELi128ELNS4_4UMMA5MajorE0ELSP_1ELNSO_7ScaleInE0ELSQ_0EEEEEENS4_6LayoutINS5_IJSC_SC_SC_EEENS5_IJNSA_ILi0EEESV_SV_EEEEENS5_IJNS4_10UnderscoreESY_SY_EEEEENS4_18SM100_TMA_2SM_LOADENS4_14ComposedLayoutINS4_7SwizzleILi3ELi4ELi3EEENS4_18smem_ptr_flag_bitsILi16EEENST_INS5_IJSB_SG_EEENS5_IJSG_SC_EEEEEEEvNS4_8identityENS4_28SM100_TMA_2SM_LOAD_MULTICASTENS12_IS14_S16_NST_INS5_IJSG_SB_EEENS5_IJSC_SG_EEEEEEEvS1B_EENS_8epilogue10collective18CollectiveEpilogueINS1I_23Sm100TmaWarpSpecializedILi4ELi2ELi16ELb1ELb0EEEJNS5_IJSG_SF_SG_EEENS5_IJNST_ISG_SC_EENST_INS5_IJNSA_ILi16EEENSA_ILi2EEEEEES1E_EEEEESI_SJ_SI_SJ_NS1I_6fusion15FusionCallbacksIS1M_NS1U_17LinearCombinationISI_fSI_fLNS_15FloatRoundStyleE2EEES1N_S1T_JEEENS4_5SM1004TMEM4LOAD26SM100_TMEM_LOAD_32dp32b16xENS4_13SM90_TMA_LOADENS12_INS13_ILi1ELi4ELi3EEES16_NST_INS5_IJSB_S1P_EEENS5_IJS1P_SC_EEEEEEENS4_39AutoVectorizingCopyWithAssumedAlignmentILi128EEENS4_14SM90_TMA_STOREES29_S2B_S2B_EEEvvEEEEvNT_6ParamsE:
	.zero		2944


//--------------------- SYMBOLS --------------------------

	.type		.nv.reservedSmem.offset0,@object
	.size		.nv.reservedSmem.offset0,0x4
	.type		.nv.reservedSmem.cap,@object
	.size		.nv.reservedSmem.cap,0x4
	.type		__assertfail,@function
